	.target	sm_90a

	.elftype	@"ET_EXEC"


//--------------------- .note.nv.tkinfo           --------------------------
	.section	.note.nv.tkinfo,"",@"SHT_NOTE"
	.sectionflags	@"SHF_NOTE_NV_TKINFO"
	.tkinfo
        /*0018*/ 	.word	0x00000002
        /*0030*/ 	.string	""
        /*0030*/ 	.string	"ptxas"
        /*0030*/ 	.string	"Cuda compilation tools, release 13.0, V13.0.88"
        /*0030*/ 	.string	"Build cuda_13.0.r13.0/compiler.36424714_0"
        /*0030*/ 	.string	"-v  -suppress-debug-info  -lineinfo  -arch sm_90a "



//--------------------- .note.nv.cuinfo           --------------------------
	.section	.note.nv.cuinfo,"",@"SHT_NOTE"
	.sectionflags	@"SHF_NOTE_NV_CUINFO"
        /*0018*/ 	.short	0x0002
        /*001a*/ 	.short	0x005a
        /*001c*/ 	.short	0x0082
	.zero		2


//--------------------- .nv.info                  --------------------------
	.section	.nv.info,"",@"SHT_CUDA_INFO"
	.align	4


	//----- nvinfo : EIATTR_REGCOUNT
	.align		4
        /*0000*/ 	.byte	0x04, 0x2f
        /*0002*/ 	.short	(.L_1 - .L_0)
	.align		4
.L_0:
        /*0004*/ 	.word	index@(gluon_wgmma)
        /*0008*/ 	.word	0x0000005a


	//----- nvinfo : EIATTR_FRAME_SIZE
	.align		4
.L_1:
        /*000c*/ 	.byte	0x04, 0x11
        /*000e*/ 	.short	(.L_3 - .L_2)
	.align		4
.L_2:
        /*0010*/ 	.word	index@(gluon_wgmma)
        /*0014*/ 	.word	0x00000000


	//----- nvinfo : EIATTR_MIN_STACK_SIZE
	.align		4
.L_3:
        /*0018*/ 	.byte	0x04, 0x12
        /*001a*/ 	.short	(.L_5 - .L_4)
	.align		4
.L_4:
        /*001c*/ 	.word	index@(gluon_wgmma)
        /*0020*/ 	.word	0x00000000
.L_5:


//--------------------- .nv.compat                --------------------------
	.section	.nv.compat,"",@"SHT_CUDA_COMPAT_INFO"
	.align	4
        /*0000*/ 	.byte	0x02, 0x09, 0x01, 0x00, 0x02, 0x02, 0x04, 0x00, 0x02, 0x05, 0x05, 0x00, 0x03, 0x07, 0x01, 0x01
        /*0010*/ 	.byte	0x02, 0x03, 0x03, 0x00, 0x02, 0x06, 0x01, 0x00, 0x04, 0x0b, 0x08, 0x00, 0x00, 0x00, 0x00, 0x00
        /*0020*/ 	.byte	0x00, 0x00, 0x00, 0x00


//--------------------- .nv.info.gluon_wgmma      --------------------------
	.section	.nv.info.gluon_wgmma,"",@"SHT_CUDA_INFO"
	.sectionflags	@""
	.align	4


	//----- nvinfo : EIATTR_CUDA_API_VERSION
	.align		4
        /*0000*/ 	.byte	0x04, 0x37
        /*0002*/ 	.short	(.L_7 - .L_6)
.L_6:
        /*0004*/ 	.word	0x00000082


	//----- nvinfo : EIATTR_KPARAM_INFO
	.align		4
.L_7:
        /*0008*/ 	.byte	0x04, 0x17
        /*000a*/ 	.short	(.L_9 - .L_8)
.L_8:
        /*000c*/ 	.word	0x00000000
        /*0010*/ 	.short	0x000a
        /*0012*/ 	.short	0x0048
        /*0014*/ 	.byte	0x00, 0xf4, 0x21, 0x00


	//----- nvinfo : EIATTR_KPARAM_INFO
	.align		4
.L_9:
        /*0018*/ 	.byte	0x04, 0x17
        /*001a*/ 	.short	(.L_11 - .L_10)
.L_10:
        /*001c*/ 	.word	0x00000000
        /*0020*/ 	.short	0x0009
        /*0022*/ 	.short	0x0040
        /*0024*/ 	.byte	0x00, 0xf4, 0x21, 0x00


	//----- nvinfo : EIATTR_KPARAM_INFO
	.align		4
.L_11:
        /*0028*/ 	.byte	0x04, 0x17
        /*002a*/ 	.short	(.L_13 - .L_12)
.L_12:
        /*002c*/ 	.word	0x00000000
        /*0030*/ 	.short	0x0008
        /*0032*/ 	.short	0x0038
        /*0034*/ 	.byte	0x00, 0xf0, 0x21, 0x00


	//----- nvinfo : EIATTR_KPARAM_INFO
	.align		4
.L_13:
        /*0038*/ 	.byte	0x04, 0x17
        /*003a*/ 	.short	(.L_15 - .L_14)
.L_14:
        /*003c*/ 	.word	0x00000000
        /*0040*/ 	.short	0x0007
        /*0042*/ 	.short	0x0030
        /*0044*/ 	.byte	0x00, 0xf0, 0x21, 0x00


	//----- nvinfo : EIATTR_KPARAM_INFO
	.align		4
.L_15:
        /*0048*/ 	.byte	0x04, 0x17
        /*004a*/ 	.short	(.L_17 - .L_16)
.L_16:
        /*004c*/ 	.word	0x00000000
        /*0050*/ 	.short	0x0006
        /*0052*/ 	.short	0x0028
        /*0054*/ 	.byte	0x00, 0xf0, 0x21, 0x00


	//----- nvinfo : EIATTR_KPARAM_INFO
	.align		4
.L_17:
        /*0058*/ 	.byte	0x04, 0x17
        /*005a*/ 	.short	(.L_19 - .L_18)
.L_18:
        /*005c*/ 	.word	0x00000000
        /*0060*/ 	.short	0x0005
        /*0062*/ 	.short	0x0020
        /*0064*/ 	.byte	0x00, 0xf0, 0x11, 0x00


	//----- nvinfo : EIATTR_KPARAM_INFO
	.align		4
.L_19:
        /*0068*/ 	.byte	0x04, 0x17
        /*006a*/ 	.short	(.L_21 - .L_20)
.L_20:
        /*006c*/ 	.word	0x00000000
        /*0070*/ 	.short	0x0004
        /*0072*/ 	.short	0x001c
        /*0074*/ 	.byte	0x00, 0xf0, 0x11, 0x00


	//----- nvinfo : EIATTR_KPARAM_INFO
	.align		4
.L_21:
        /*0078*/ 	.byte	0x04, 0x17
        /*007a*/ 	.short	(.L_23 - .L_22)
.L_22:
        /*007c*/ 	.word	0x00000000
        /*0080*/ 	.short	0x0003
        /*0082*/ 	.short	0x0018
        /*0084*/ 	.byte	0x00, 0xf0, 0x11, 0x00


	//----- nvinfo : EIATTR_KPARAM_INFO
	.align		4
.L_23:
        /*0088*/ 	.byte	0x04, 0x17
        /*008a*/ 	.short	(.L_25 - .L_24)
.L_24:
        /*008c*/ 	.word	0x00000000
        /*0090*/ 	.short	0x0002
        /*0092*/ 	.short	0x0010
        /*0094*/ 	.byte	0x00, 0xf4, 0x21, 0x00


	//----- nvinfo : EIATTR_KPARAM_INFO
	.align		4
.L_25:
        /*0098*/ 	.byte	0x04, 0x17
        /*009a*/ 	.short	(.L_27 - .L_26)
.L_26:
        /*009c*/ 	.word	0x00000000
        /*00a0*/ 	.short	0x0001
        /*00a2*/ 	.short	0x0008
        /*00a4*/ 	.byte	0x00, 0xf4, 0x21, 0x00


	//----- nvinfo : EIATTR_KPARAM_INFO
	.align		4
.L_27:
        /*00a8*/ 	.byte	0x04, 0x17
        /*00aa*/ 	.short	(.L_29 - .L_28)
.L_28:
        /*00ac*/ 	.word	0x00000000
        /*00b0*/ 	.short	0x0000
        /*00b2*/ 	.short	0x0000
        /*00b4*/ 	.byte	0x00, 0xf4, 0x21, 0x00


	//----- nvinfo : EIATTR_SPARSE_MMA_MASK
	.align		4
.L_29:
        /*00b8*/ 	.byte	0x03, 0x50
        /*00ba*/ 	.short	0x0000


	//----- nvinfo : EIATTR_MAXREG_COUNT
	.align		4
        /*00bc*/ 	.byte	0x03, 0x1b
        /*00be*/ 	.short	0x00ff


	//----- nvinfo : EIATTR_NUM_BARRIERS
	.align		4
        /*00c0*/ 	.byte	0x02, 0x4c
        /*00c2*/ 	.byte	0x01
	.zero		1


	//----- nvinfo : EIATTR_MERCURY_ISA_VERSION
	.align		4
        /*00c4*/ 	.byte	0x03, 0x5f
        /*00c6*/ 	.short	0x0101


	//----- nvinfo : EIATTR_INT_WARP_WIDE_INSTR_OFFSETS
	.align		4
        /*00c8*/ 	.byte	0x04, 0x31
        /*00ca*/ 	.short	(.L_31 - .L_30)


	//   ....[0]....
.L_30:
        /*00cc*/ 	.word	0x00001460


	//   ....[1]....
        /*00d0*/ 	.word	0x00001480


	//   ....[2]....
        /*00d4*/ 	.word	0x00001490


	//   ....[3]....
        /*00d8*/ 	.word	0x00001570


	//   ....[4]....
        /*00dc*/ 	.word	0x00001940


	//   ....[5]....
        /*00e0*/ 	.word	0x00001950


	//   ....[6]....
        /*00e4*/ 	.word	0x00001a00


	//   ....[7]....
        /*00e8*/ 	.word	0x00001a10


	//   ....[8]....
        /*00ec*/ 	.word	0x00002080


	//   ....[9]....
        /*00f0*/ 	.word	0x000020a0


	//----- nvinfo : EIATTR_COOP_GROUP_MASK_REGIDS
	.align		4
.L_31:
        /*00f4*/ 	.byte	0x04, 0x29
        /*00f6*/ 	.short	(.L_33 - .L_32)


	//   ....[0]....
.L_32:
        /*00f8*/ 	.word	0xffffffff


	//   ....[1]....
        /*00fc*/ 	.word	0xffffffff


	//   ....[2]....
        /*0100*/ 	.word	0xffffffff


	//----- nvinfo : EIATTR_COOP_GROUP_INSTR_OFFSETS
	.align		4
.L_33:
        /*0104*/ 	.byte	0x04, 0x28
        /*0106*/ 	.short	(.L_35 - .L_34)


	//   ....[0]....
.L_34:
        /*0108*/ 	.word	0x00000160


	//   ....[1]....
        /*010c*/ 	.word	0x00000700


	//   ....[2]....
        /*0110*/ 	.word	0x00000cf0


	//----- nvinfo : EIATTR_MBARRIER_INSTR_OFFSETS
	.align		4
.L_35:
        /*0114*/ 	.byte	0x04, 0x39
        /*0116*/ 	.short	(.L_37 - .L_36)


	//   ....[0]....
.L_36:
        /*0118*/ 	.word	0x000015d0
        /*011c*/ 	.word	0x000000ff
        /*0120*/ 	.word	0x0003c000
        /*0124*/ 	.short	0x0100
        /*0126*/ 	.byte	0x24
	.zero		1


	//   ....[1]....
        /*0128*/ 	.word	0x00001600
        /*012c*/ 	.word	0x000000ff
        /*0130*/ 	.word	0x0003c008
        /*0134*/ 	.short	0x0100
        /*0136*/ 	.byte	0x24
	.zero		1


	//   ....[2]....
        /*0138*/ 	.word	0x00001620
        /*013c*/ 	.word	0x000000ff
        /*0140*/ 	.word	0x0003c010
        /*0144*/ 	.short	0x0100
        /*0146*/ 	.byte	0x24
	.zero		1


	//   ....[3]....
        /*0148*/ 	.word	0x00001ab0
        /*014c*/ 	.word	0x000000ff
        /*0150*/ 	.word	0x0003c000
        /*0154*/ 	.short	0x010a
        /*0156*/ 	.byte	0x16
	.zero		1


	//   ....[4]....
        /*0158*/ 	.word	0x00001fe0
        /*015c*/ 	.word	0x000000ff
        /*0160*/ 	.word	0x0003c000
        /*0164*/ 	.short	0x0108
        /*0166*/ 	.byte	0x24
	.zero		1


	//   ....[5]....
        /*0168*/ 	.word	0x00002140
        /*016c*/ 	.word	0x000000ff
        /*0170*/ 	.word	0x0003c008
        /*0174*/ 	.short	0x0108
        /*0176*/ 	.byte	0x24
	.zero		1


	//   ....[6]....
        /*0178*/ 	.word	0x00002220
        /*017c*/ 	.word	0x000000ff
        /*0180*/ 	.word	0x0003c010
        /*0184*/ 	.short	0x0108
        /*0186*/ 	.byte	0x24
	.zero		1


	//   ....[7]....
        /*0188*/ 	.word	0x00002390
        /*018c*/ 	.word	0x000000ff
        /*0190*/ 	.word	0x0003c000
        /*0194*/ 	.short	0x010a
        /*0196*/ 	.byte	0x16
	.zero		1


	//----- nvinfo : EIATTR_NUM_MBARRIERS
	.align		4
.L_37:
        /*0198*/ 	.byte	0x03, 0x38
        /*019a*/ 	.short	0x0003


	//----- nvinfo : EIATTR_EXIT_INSTR_OFFSETS
	.align		4
        /*019c*/ 	.byte	0x04, 0x1c
        /*019e*/ 	.short	(.L_39 - .L_38)


	//   ....[0]....
.L_38:
        /*01a0*/ 	.word	0x00002380


	//----- nvinfo : EIATTR_REQNTID
	.align		4
.L_39:
        /*01a4*/ 	.byte	0x04, 0x10
        /*01a6*/ 	.short	(.L_41 - .L_40)
.L_40:
        /*01a8*/ 	.word	0x00000100
        /*01ac*/ 	.word	0x00000001
        /*01b0*/ 	.word	0x00000001


	//----- nvinfo : EIATTR_CRS_STACK_SIZE
	.align		4
.L_41:
        /*01b4*/ 	.byte	0x04, 0x1e
        /*01b6*/ 	.short	(.L_43 - .L_42)
.L_42:
        /*01b8*/ 	.word	0x00000000


	//----- nvinfo : EIATTR_CBANK_PARAM_SIZE
	.align		4
.L_43:
        /*01bc*/ 	.byte	0x03, 0x19
        /*01be*/ 	.short	0x0050


	//----- nvinfo : EIATTR_PARAM_CBANK
	.align		4
        /*01c0*/ 	.byte	0x04, 0x0a
        /*01c2*/ 	.short	(.L_45 - .L_44)
	.align		4
.L_44:
        /*01c4*/ 	.word	index@(.nv.constant0.gluon_wgmma)
        /*01c8*/ 	.short	0x0210
        /*01ca*/ 	.short	0x0050


	//----- nvinfo : EIATTR_SW_WAR
	.align		4
.L_45:
        /*01cc*/ 	.byte	0x04, 0x36
        /*01ce*/ 	.short	(.L_47 - .L_46)
.L_46:
        /*01d0*/ 	.word	0x00000008
.L_47:


//--------------------- .nv.callgraph             --------------------------
	.section	.nv.callgraph,"",@"SHT_CUDA_CALLGRAPH"
	.align	4
	.sectionentsize	8
	.align		4
        /*0000*/ 	.word	0x00000000
	.align		4
        /*0004*/ 	.word	0xffffffff
	.align		4
        /*0008*/ 	.word	0x00000000
	.align		4
        /*000c*/ 	.word	0xfffffffe
	.align		4
        /*0010*/ 	.word	0x00000000
	.align		4
        /*0014*/ 	.word	0xfffffffd
	.align		4
        /*0018*/ 	.word	0x00000000
	.align		4
        /*001c*/ 	.word	0xfffffffc


//--------------------- .text.gluon_wgmma         --------------------------
	.section	.text.gluon_wgmma,"ax",@progbits
	.align	128
        .global         gluon_wgmma
        .type           gluon_wgmma,@function
        .size           gluon_wgmma,(.L_x_52 - gluon_wgmma)
        .other          gluon_wgmma,@"STO_CUDA_ENTRY STV_DEFAULT"
gluon_wgmma:
.text.gluon_wgmma:
[----:B------:R-:W-:Y:S01]  /*0000*/  LDC R1, c[0x0][0x28] ;  /* 0x00000a00ff017b82 */ /* 0x000fe20000000800 */
[----:B------:R-:W1:Y:S07]  /*0010*/  S2R R0, SR_TID.X ;  /* 0x0000000000007919 */ /* 0x000e6e0000002100 */
[----:B------:R-:W2:Y:S01]  /*0020*/  S2UR UR4, SR_CgaCtaId ;  /* 0x00000000000479c3 */ /* 0x000ea20000008800 */
[----:B------:R-:W-:Y:S01]  /*0030*/  UMOV UR36, 0x400 ;  /* 0x0000040000247882 */ /* 0x000fe20000000000 */
[----:B------:R-:W-:Y:S01]  /*0040*/  ULDC UR6, c[0x0][0xc] ;  /* 0x0000030000067ab9 */ /* 0x000fe20000000800 */
[----:B------:R-:W-:Y:S01]  /*0050*/  ULDC.64 UR38, c[0x0][0x250] ;  /* 0x0000940000267ab9 */ /* 0x000fe20000000a00 */
[----:B------:R-:W-:Y:S01]  /*0060*/  UMOV UR55, URZ ;  /* 0x0000003f00377c82 */ /* 0x000fe20008000000 */
[----:B------:R-:W-:Y:S03]  /*0070*/  BSSY B0, `(.L_x_0) ;  /* 0x000001e000007945 */ /* 0x000fe60003800000 */
[----:B------:R-:W3:Y:S08]  /*0080*/  LDC R3, c[0x0][0x228] ;  /* 0x00008a00ff037b82 */ /* 0x000ef00000000800 */
[----:B------:R-:W4:Y:S08]  /*0090*/  LDC R10, c[0x0][0x230] ;  /* 0x00008c00ff0a7b82 */ /* 0x000f300000000800 */
[----:B------:R-:W-:Y:S01]  /*00a0*/  S2UR UR53, SR_CTAID.Y ;  /* 0x00000000003579c3 */ /* 0x000fe20000002600 */
[----:B--2---:R-:W-:-:S03]  /*00b0*/  ULEA UR36, UR4, UR36, 0x18 ;  /* 0x0000002404247291 */ /* 0x004fc6000f8ec03f */
[----:B------:R-:W-:Y:S01]  /*00c0*/  ULDC UR4, c[0x0][0x10] ;  /* 0x0000040000047ab9 */ /* 0x000fe20000000800 */
[----:B-1----:R-:W-:-:S03]  /*00d0*/  LOP3.LUT R2, R0, 0xff, RZ, 0xc0, !PT ;  /* 0x000000ff00027812 */ /* 0x002fc600078ec0ff */
[----:B------:R-:W1:Y:S01]  /*00e0*/  S2UR UR5, SR_CTAID.Z ;  /* 0x00000000000579c3 */ /* 0x000e620000002700 */
[----:B---3--:R-:W-:Y:S01]  /*00f0*/  VIADD R3, R3, 0xffffffff ;  /* 0xffffffff03037836 */ /* 0x008fe20000000000 */
[C---:B------:R-:W-:Y:S02]  /*0100*/  ISETP.GE.U32.AND P0, PT, R2.reuse, 0x20, PT ;  /* 0x000000200200780c */ /* 0x040fe40003f06070 */
[C---:B------:R-:W-:Y:S02]  /*0110*/  ISETP.NE.U32.AND P2, PT, R2.reuse, RZ, PT ;  /* 0x000000ff0200720c */ /* 0x040fe40003f45070 */
[----:B------:R-:W-:Y:S02]  /*0120*/  LEA R11, R2, UR36, 0x2 ;  /* 0x00000024020b7c11 */ /* 0x000fe4000f8e10ff */
[----:B------:R-:W2:Y:S01]  /*0130*/  S2UR UR54, SR_CTAID.X ;  /* 0x00000000003679c3 */ /* 0x000ea20000002500 */
[----:B----4-:R-:W-:-:S06]  /*0140*/  VIADD R8, R10, 0xffffffff ;  /* 0xffffffff0a087836 */ /* 0x010fcc0000000000 */
[----:B------:R3:W-:Y:S01]  /*0150*/  @!P0 STS [R11], RZ ;  /* 0x000000ff0b008388 */ /* 0x0007e20000000800 */
[----:B------:R-:W-:-:S03]  /*0160*/  NOP ;  /* 0x0000000000007918 */ /* 0x000fc60000000000 */
[----:B------:R3:W-:Y:S01]  /*0170*/  @!P2 STS [UR36+0x24], R3 ;  /* 0x00002403ff00a988 */ /* 0x0007e20008000824 */
[----:B-1----:R-:W-:-:S03]  /*0180*/  UIMAD UR4, UR5, UR4, UR53 ;  /* 0x00000004050472a4 */ /* 0x002fc6000f8e0235 */
[----:B------:R3:W-:Y:S01]  /*0190*/  @!P2 STS [UR36+0x20], R8 ;  /* 0x00002008ff00a988 */ /* 0x0007e20008000824 */
[----:B--2---:R-:W-:-:S04]  /*01a0*/  UIMAD UR4, UR4, UR6, UR54 ;  /* 0x00000006040472a4 */ /* 0x004fc8000f8e0236 */
[----:B------:R-:W-:-:S04]  /*01b0*/  UIMAD UR8, UR4, 0x180, URZ ;  /* 0x00000180040878a4 */ /* 0x000fc8000f8e023f */
[----:B------:R-:W-:-:S04]  /*01c0*/  UIADD3 UR4, UP0, UR8, UR38, URZ ;  /* 0x0000002608047290 */ /* 0x000fc8000ff1e03f */
[----:B------:R-:W-:Y:S01]  /*01d0*/  ULEA.HI.X.SX32 UR5, UR8, UR39, 0x1, UP0 ;  /* 0x0000002708057291 */ /* 0x000fe200080f0e3f */
[----:B---3--:R-:W-:Y:S11]  /*01e0*/  @P2 BRA `(.L_x_1) ;  /* 0x0000000000182947 */ /* 0x008ff60003800000 */
[----:B------:R-:W1:Y:S01]  /*01f0*/  LDS R4, [UR36+0x8] ;  /* 0x00000824ff047984 */ /* 0x000e620008000800 */
[----:B------:R-:W2:Y:S01]  /*0200*/  LDC.64 R6, c[0x0][0x210] ;  /* 0x00008400ff067b82 */ /* 0x000ea20000000a00 */
[----:B------:R-:W-:Y:S02]  /*0210*/  IMAD.MOV.U32 R5, RZ, RZ, 0x70 ;  /* 0x00000070ff057424 */ /* 0x000fe400078e00ff */
[----:B--2---:R2:W-:Y:S03]  /*0220*/  STS.64 [UR36], R6 ;  /* 0x00000006ff007988 */ /* 0x0045e60008000a24 */
[----:B-1----:R-:W-:-:S05]  /*0230*/  LOP3.LUT R4, R4, 0x10, R5, 0xd8, !PT ;  /* 0x0000001004047812 */ /* 0x002fca00078ed805 */
[----:B------:R2:W-:Y:S02]  /*0240*/  STS [UR36+0x8], R4 ;  /* 0x00000804ff007988 */ /* 0x0005e40008000824 */
.L_x_1:
[----:B------:R-:W-:Y:S05]  /*0250*/  BSYNC B0 ;  /* 0x0000000000007941 */ /* 0x000fea0003800000 */
.L_x_0:
[----:B------:R-:W-:Y:S04]  /*0260*/  BSSY B0, `(.L_x_2) ;  /* 0x000000a000007945 */ /* 0x000fe80003800000 */
[----:B------:R-:W-:Y:S05]  /*0270*/  @P2 BRA `(.L_x_3) ;  /* 0x0000000000202947 */ /* 0x000fea0003800000 */
[----:B--2---:R-:W1:Y:S01]  /*0280*/  LDS R4, [UR36+0x34] ;  /* 0x00003424ff047984 */ /* 0x004e620008000800 */
[----:B------:R-:W-:Y:S02]  /*0290*/  IMAD.MOV.U32 R5, RZ, RZ, 0x3f000000 ;  /* 0x3f000000ff057424 */ /* 0x000fe400078e00ff */
[----:B------:R-:W-:Y:S01]  /*02a0*/  @!P2 IMAD.MOV.U32 R6, RZ, RZ, 0xff ;  /* 0x000000ffff06a424 */ /* 0x000fe200078e00ff */
[----:B------:R-:W2:Y:S02]  /*02b0*/  @!P2 LDS R7, [UR36+0x38] ;  /* 0x00003824ff07a984 */ /* 0x000ea40008000800 */
[----:B-1----:R-:W-:Y:S02]  /*02c0*/  LOP3.LUT R4, R4, 0xff000000, R5, 0xb8, !PT ;  /* 0xff00000004047812 */ /* 0x002fe400078eb805 */
[----:B--2---:R-:W-:-:S03]  /*02d0*/  @!P2 LOP3.LUT R5, R7, 0xff, R6, 0xb8, !PT ;  /* 0x000000ff0705a812 */ /* 0x004fc600078eb806 */
[----:B------:R1:W-:Y:S04]  /*02e0*/  STS [UR36+0x34], R4 ;  /* 0x00003404ff007988 */ /* 0x0003e80008000824 */
[----:B------:R1:W-:Y:S02]  /*02f0*/  @!P2 STS [UR36+0x38], R5 ;  /* 0x00003805ff00a988 */ /* 0x0003e40008000824 */
.L_x_3:
[----:B------:R-:W-:Y:S05]  /*0300*/  BSYNC B0 ;  /* 0x0000000000007941 */ /* 0x000fea0003800000 */
.L_x_2:
[----:B------:R-:W-:Y:S04]  /*0310*/  BSSY B0, `(.L_x_4) ;  /* 0x000000e000007945 */ /* 0x000fe80003800000 */
[----:B------:R-:W-:Y:S05]  /*0320*/  @P2 BRA `(.L_x_5) ;  /* 0x0000000000302947 */ /* 0x000fea0003800000 */
[----:B-1----:R-:W1:Y:S01]  /*0330*/  LDS R5, [UR36+0x34] ;  /* 0x00003424ff057984 */ /* 0x002e620008000800 */
[----:B--2---:R-:W2:Y:S03]  /*0340*/  LDC.64 R6, c[0x0][0x238] ;  /* 0x00008e00ff067b82 */ /* 0x004ea60000000a00 */
[----:B------:R-:W3:Y:S01]  /*0350*/  LDS R4, [UR36+0x1c] ;  /* 0x00001c24ff047984 */ /* 0x000ee20008000800 */
[C---:B--2---:R-:W-:Y:S01]  /*0360*/  SHF.L.U64.HI R7, R6.reuse, 0x1, R7 ;  /* 0x0000000106077819 */ /* 0x044fe20000010207 */
[----:B------:R-:W-:-:S03]  /*0370*/  IMAD.SHL.U32 R6, R6, 0x2, RZ ;  /* 0x0000000206067824 */ /* 0x000fc600078e00ff */
[--C-:B------:R-:W-:Y:S02]  /*0380*/  SHF.R.U32.HI R9, RZ, 0x4, R7.reuse ;  /* 0x00000004ff097819 */ /* 0x100fe40000011607 */
[----:B------:R-:W-:-:S05]  /*0390*/  SHF.R.U64 R6, R6, 0x4, R7 ;  /* 0x0000000406067819 */ /* 0x000fca0000001207 */
[----:B------:R4:W-:Y:S01]  /*03a0*/  STS [UR36+0xc], R6 ;  /* 0x00000c06ff007988 */ /* 0x0009e20008000824 */
[----:B-1----:R-:W-:Y:S02]  /*03b0*/  LOP3.LUT R5, R5, 0x7, RZ, 0xb8, !PT ;  /* 0x0000000705057812 */ /* 0x002fe400078eb8ff */
[----:B---3--:R-:W-:-:S03]  /*03c0*/  LOP3.LUT R4, R4, 0xf, R9, 0xb8, !PT ;  /* 0x0000000f04047812 */ /* 0x008fc600078eb809 */
[----:B------:R4:W-:Y:S04]  /*03d0*/  STS [UR36+0x34], R5 ;  /* 0x00003405ff007988 */ /* 0x0009e80008000824 */
[----:B------:R4:W-:Y:S02]  /*03e0*/  STS [UR36+0x1c], R4 ;  /* 0x00001c04ff007988 */ /* 0x0009e40008000824 */
.L_x_5:
[----:B------:R-:W-:Y:S05]  /*03f0*/  BSYNC B0 ;  /* 0x0000000000007941 */ /* 0x000fea0003800000 */
.L_x_4:
[----:B------:R-:W-:Y:S04]  /*0400*/  BSSY B1, `(.L_x_6) ;  /* 0x000001a000017945 */ /* 0x000fe80003800000 */
[----:B------:R-:W-:Y:S04]  /*0410*/  BSSY B0, `(.L_x_7) ;  /* 0x0000015000007945 */ /* 0x000fe80003800000 */
[----:B------:R-:W-:Y:S05]  /*0420*/  @P2 BRA `(.L_x_8) ;  /* 0x0000000000202947 */ /* 0x000fea0003800000 */
[----:B-12-4-:R-:W1:Y:S02]  /*0430*/  LDS R4, [UR36+0x34] ;  /* 0x00003424ff047984 */ /* 0x016e640008000800 */
[----:B-1----:R-:W-:-:S05]  /*0440*/  LOP3.LUT R4, R4, 0x38, RZ, 0xb8, !PT ;  /* 0x0000003804047812 */ /* 0x002fca00078eb8ff */
[----:B------:R1:W-:Y:S01]  /*0450*/  STS [UR36+0x34], R4 ;  /* 0x00003404ff007988 */ /* 0x0003e20008000824 */
[----:B------:R-:W-:Y:S05]  /*0460*/  @P2 BRA `(.L_x_9) ;  /* 0x0000000000202947 */ /* 0x000fea0003800000 */
[----:B-1----:R-:W1:Y:S01]  /*0470*/  LDS R4, [UR36+0x8] ;  /* 0x00000824ff047984 */ /* 0x002e620008000800 */
[----:B------:R-:W-:-:S05]  /*0480*/  IMAD.MOV.U32 R5, RZ, RZ, 0x780 ;  /* 0x00000780ff057424 */ /* 0x000fca00078e00ff */
[----:B-1----:R-:W-:-:S05]  /*0490*/  LOP3.LUT R4, R4, 0x300, R5, 0xd8, !PT ;  /* 0x0000030004047812 */ /* 0x002fca00078ed805 */
[----:B------:R3:W-:Y:S02]  /*04a0*/  STS [UR36+0x8], R4 ;  /* 0x00000804ff007988 */ /* 0x0007e40008000824 */
.L_x_8:
[----:B------:R-:W-:Y:S05]  /*04b0*/  @P2 BRA `(.L_x_10) ;  /* 0x0000000000282947 */ /* 0x000fea0003800000 */
[----:B-1234-:R-:W1:Y:S02]  /*04c0*/  LDS R4, [UR36+0x8] ;  /* 0x00000824ff047984 */ /* 0x01ee640008000800 */
[----:B-1----:R-:W-:-:S05]  /*04d0*/  LOP3.LUT R4, R4, 0x1800, RZ, 0xb8, !PT ;  /* 0x0000180004047812 */ /* 0x002fca00078eb8ff */
[----:B------:R2:W-:Y:S02]  /*04e0*/  STS [UR36+0x8], R4 ;  /* 0x00000804ff007988 */ /* 0x0005e40008000824 */
.L_x_9:
[----:B------:R-:W-:Y:S05]  /*04f0*/  @P2 BREAK B0 ;  /* 0x0000000000002942 */ /* 0x000fea0003800000 */
[----:B------:R-:W-:Y:S05]  /*0500*/  @P2 BRA `(.L_x_11) ;  /* 0x0000000000242947 */ /* 0x000fea0003800000 */
[----:B------:R-:W3:Y:S01]  /*0510*/  LDS R5, [UR36+0x8] ;  /* 0x00000824ff057984 */ /* 0x000ee20008000800 */
[----:B-12---:R-:W-:-:S05]  /*0520*/  IMAD.MOV.U32 R4, RZ, RZ, 0x6000 ;  /* 0x00006000ff047424 */ /* 0x006fca00078e00ff */
[----:B---3--:R-:W-:-:S04]  /*0530*/  LOP3.LUT R4, R5, 0x6000, R4, 0xd8, !PT ;  /* 0x0000600005047812 */ /* 0x008fc800078ed804 */
[----:B------:R-:W-:-:S05]  /*0540*/  LOP3.LUT R4, R4, 0x400000, RZ, 0xb8, !PT ;  /* 0x0040000004047812 */ /* 0x000fca00078eb8ff */
[----:B------:R5:W-:Y:S02]  /*0550*/  STS [UR36+0x8], R4 ;  /* 0x00000804ff007988 */ /* 0x000be40008000824 */
.L_x_10:
[----:B------:R-:W-:Y:S05]  /*0560*/  BSYNC B0 ;  /* 0x0000000000007941 */ /* 0x000fea0003800000 */
.L_x_7:
[----:B-12345:R-:W1:Y:S02]  /*0570*/  @!P2 LDS R4, [UR36+0x8] ;  /* 0x00000824ff04a984 */ /* 0x03ee640008000800 */
[----:B-1----:R-:W-:-:S05]  /*0580*/  @!P2 LOP3.LUT R4, R4, 0x8000, RZ, 0xb8, !PT ;  /* 0x000080000404a812 */ /* 0x002fca00078eb8ff */
[----:B------:R3:W-:Y:S02]  /*0590*/  @!P2 STS [UR36+0x8], R4 ;  /* 0x00000804ff00a988 */ /* 0x0007e40008000824 */
.L_x_11:
[----:B------:R-:W-:Y:S05]  /*05a0*/  BSYNC B1 ;  /* 0x0000000000017941 */ /* 0x000fea0003800000 */
.L_x_6:
[----:B------:R-:W-:Y:S05]  /*05b0*/  WARPSYNC.ALL ;  /* 0x0000000000007948 */ /* 0x000fea0003800000 */
[----:B------:R-:W-:Y:S05]  /*05c0*/  @P0 BRA `(.L_x_12) ;  /* 0x0000000000280947 */ /* 0x000fea0003800000 */
[----:B-123--:R-:W1:Y:S01]  /*05d0*/  S2R R4, SR_LANEID ;  /* 0x0000000000047919 */ /* 0x00ee620000000000 */
[----:B------:R-:W-:Y:S05]  /*05e0*/  WARPSYNC.ALL ;  /* 0x0000000000007948 */ /* 0x000fea0003800000 */
[----:B-1----:R-:W-:-:S05]  /*05f0*/  IMAD.SHL.U32 R6, R4, 0x4, RZ ;  /* 0x0000000404067824 */ /* 0x002fca00078e00ff */
[----:B------:R-:W1:Y:S01]  /*0600*/  LDS R7, [R6+UR36] ;  /* 0x0000002406077984 */ /* 0x000e620008000800 */
[----:B------:R-:W-:-:S05]  /*0610*/  IADD3 R4, P1, R6, UR4, RZ ;  /* 0x0000000406047c10 */ /* 0x000fca000ff3e0ff */
[----:B------:R-:W-:-:S05]  /*0620*/  IMAD.X R5, RZ, RZ, UR5, P1 ;  /* 0x00000005ff057e24 */ /* 0x000fca00088e06ff */
[----:B-1----:R4:W5:Y:S01]  /*0630*/  ATOMG.E.EXCH.STRONG.GPU PT, RZ, [R4], R7 ;  /* 0x0000000704ff73a8 */ /* 0x00296200041ee100 */
[----:B------:R-:W-:-:S04]  /*0640*/  DEPBAR {5,4,3,2,1,0} ;  /* 0x0000003f0000791a */ /* 0x000fc80000000000 */
[----:B------:R4:W-:Y:S01]  /*0650*/  UTMACCTL.IV [UR4] ;  /* 0x00000000040079b9 */ /* 0x0009e20008000000 */
[----:B------:R-:W-:Y:S01]  /*0660*/  NOP ;  /* 0x0000000000007918 */ /* 0x000fe20000000000 */
.L_x_12:
[----:B------:R-:W-:Y:S05]  /*0670*/  @P0 BRA `(.L_x_13) ;  /* 0x00000000000c0947 */ /* 0x000fea0003800000 */
[----:B------:R0:W-:Y:S01]  /*0680*/  UTMACMDFLUSH ;  /* 0x00000000000079b7 */ /* 0x0001e20000000000 */
[----:B------:R-:W-:Y:S05]  /*0690*/  @P0 BRA `(.L_x_13) ;  /* 0x0000000000040947 */ /* 0x000fea0003800000 */
[----:B------:R-:W-:-:S04]  /*06a0*/  DEPBAR.LE SB0, 0x0 ;  /* 0x000080000000791a */ /* 0x000fc80000000000 */
.L_x_13:
[----:B------:R-:W-:Y:S05]  /*06b0*/  WARPSYNC.ALL ;  /* 0x0000000000007948 */ /* 0x000fea0003800000 */
[----:B-----5:R-:W-:Y:S06]  /*06c0*/  BAR.SYNC.DEFER_BLOCKING 0x0 ;  /* 0x0000000000007b1d */ /* 0x020fec0000010000 */
[----:B------:R-:W-:Y:S02]  /*06d0*/  BSSY B1, `(.L_x_14) ;  /* 0x000000b000017945 */ /* 0x000fe40003800000 */
[----:B------:R-:W-:Y:S06]  /*06e0*/  BAR.SYNC.DEFER_BLOCKING 0x0 ;  /* 0x0000000000007b1d */ /* 0x000fec0000010000 */
[----:B------:R5:W-:Y:S01]  /*06f0*/  @!P0 STS [R11], RZ ;  /* 0x000000ff0b008388 */ /* 0x000be20000000800 */
[----:B------:R-:W-:Y:S01]  /*0700*/  NOP ;  /* 0x0000000000007918 */ /* 0x000fe20000000000 */
[----:B------:R-:W-:Y:S05]  /*0710*/  @P2 BRA `(.L_x_15) ;  /* 0x0000000000182947 */ /* 0x000fea0003800000 */
[----:B-1234-:R-:W1:Y:S01]  /*0720*/  LDS R4, [UR36+0x8] ;  /* 0x00000824ff047984 */ /* 0x01ee620008000800 */
[----:B------:R-:W2:Y:S01]  /*0730*/  LDC.64 R6, c[0x0][0x218] ;  /* 0x00008600ff067b82 */ /* 0x000ea20000000a00 */
[----:B------:R-:W-:Y:S02]  /*0740*/  IMAD.MOV.U32 R5, RZ, RZ, 0x70 ;  /* 0x00000070ff057424 */ /* 0x000fe400078e00ff */
[----:B--2---:R2:W-:Y:S03]  /*0750*/  STS.64 [UR36], R6 ;  /* 0x00000006ff007988 */ /* 0x0045e60008000a24 */
[----:B-1----:R-:W-:-:S05]  /*0760*/  LOP3.LUT R4, R4, 0x10, R5, 0xd8, !PT ;  /* 0x0000001004047812 */ /* 0x002fca00078ed805 */
[----:B------:R2:W-:Y:S02]  /*0770*/  STS [UR36+0x8], R4 ;  /* 0x00000804ff007988 */ /* 0x0005e40008000824 */
.L_x_15:
[----:B----4-:R-:W-:Y:S05]  /*0780*/  BSYNC B1 ;  /* 0x0000000000017941 */ /* 0x010fea0003800000 */
.L_x_14:
[----:B------:R-:W-:Y:S04]  /*0790*/  BSSY B2, `(.L_x_16) ;  /* 0x000000f000027945 */ /* 0x000fe80003800000 */
[----:B------:R-:W-:Y:S04]  /*07a0*/  BSSY B1, `(.L_x_17) ;  /* 0x000000c000017945 */ /* 0x000fe80003800000 */
[----:B------:R-:W-:Y:S05]  /*07b0*/  @P2 BRA `(.L_x_18) ;  /* 0x0000000000282947 */ /* 0x000fea0003800000 */
[----:B-123--:R-:W1:Y:S01]  /*07c0*/  LDS R4, [UR36+0x34] ;  /* 0x00003424ff047984 */ /* 0x00ee620008000800 */
[----:B------:R-:W-:Y:S01]  /*07d0*/  IMAD.MOV.U32 R5, RZ, RZ, 0x3f000000 ;  /* 0x3f000000ff057424 */ /* 0x000fe200078e00ff */
[----:B------:R-:W-:Y:S05]  /*07e0*/  @P2 BREAK B1 ;  /* 0x0000000000012942 */ /* 0x000fea0003800000 */
[----:B-1----:R-:W-:-:S05]  /*07f0*/  LOP3.LUT R4, R4, 0xff000000, R5, 0xb8, !PT ;  /* 0xff00000004047812 */ /* 0x002fca00078eb805 */
[----:B------:R1:W-:Y:S01]  /*0800*/  STS [UR36+0x34], R4 ;  /* 0x00003404ff007988 */ /* 0x0003e20008000824 */
[----:B------:R-:W-:Y:S05]  /*0810*/  @P2 BRA `(.L_x_19) ;  /* 0x0000000000182947 */ /* 0x000fea0003800000 */
[----:B------:R-:W2:Y:S01]  /*0820*/  LDS R5, [UR36+0x38] ;  /* 0x00003824ff057984 */ /* 0x000ea20008000800 */
[----:B-1----:R-:W-:-:S05]  /*0830*/  IMAD.MOV.U32 R4, RZ, RZ, 0x3f ;  /* 0x0000003fff047424 */ /* 0x002fca00078e00ff */
[----:B--2---:R-:W-:-:S05]  /*0840*/  LOP3.LUT R4, R5, 0xff, R4, 0xb8, !PT ;  /* 0x000000ff05047812 */ /* 0x004fca00078eb804 */
[----:B------:R4:W-:Y:S02]  /*0850*/  STS [UR36+0x38], R4 ;  /* 0x00003804ff007988 */ /* 0x0009e40008000824 */
.L_x_18:
[----:B------:R-:W-:Y:S05]  /*0860*/  BSYNC B1 ;  /* 0x0000000000017941 */ /* 0x000fea0003800000 */
.L_x_17:
[----:B------:R1:W-:Y:S02]  /*0870*/  @!P2 STS [UR36+0x20], R8 ;  /* 0x00002008ff00a988 */ /* 0x0003e40008000824 */
.L_x_19:
[----:B------:R-:W-:Y:S05]  /*0880*/  BSYNC B2 ;  /* 0x0000000000027941 */ /* 0x000fea0003800000 */
.L_x_16:
[----:B------:R-:W-:Y:S05]  /*0890*/  WARPSYNC.ALL ;  /* 0x0000000000007948 */ /* 0x000fea0003800000 */
[----:B--2---:R-:W2:Y:S01]  /*08a0*/  LDC R6, c[0x0][0x22c] ;  /* 0x00008b00ff067b82 */ /* 0x004ea20000000800 */
[----:B------:R-:W-:Y:S01]  /*08b0*/  BSSY B2, `(.L_x_20) ;  /* 0x0000010000027945 */ /* 0x000fe20003800000 */
[----:B--2---:R-:W-:-:S05]  /*08c0*/  VIADD R6, R6, 0xffffffff ;  /* 0xffffffff06067836 */ /* 0x004fca0000000000 */
[----:B------:R2:W-:Y:S01]  /*08d0*/  @!P2 STS [UR36+0x24], R6 ;  /* 0x00002406ff00a988 */ /* 0x0005e20008000824 */
[----:B------:R-:W-:Y:S05]  /*08e0*/  @P2 BRA `(.L_x_21) ;  /* 0x0000000000302947 */ /* 0x000fea0003800000 */
[----:B------:R-:W2:Y:S01]  /*08f0*/  LDS R5, [UR36+0x34] ;  /* 0x00003424ff057984 */ /* 0x000ea20008000800 */
[----:B------:R-:W2:Y:S03]  /*0900*/  LDC.64 R12, c[0x0][0x240] ;  /* 0x00009000ff0c7b82 */ /* 0x000ea60000000a00 */
[----:B-1-34-:R-:W1:Y:S01]  /*0910*/  LDS R4, [UR36+0x1c] ;  /* 0x00001c24ff047984 */ /* 0x01ae620008000800 */
[C---:B--2---:R-:W-:Y:S01]  /*0920*/  SHF.L.U64.HI R8, R12.reuse, 0x1, R13 ;  /* 0x000000010c087819 */ /* 0x044fe2000001020d */
[----:B------:R-:W-:-:S03]  /*0930*/  IMAD.SHL.U32 R7, R12, 0x2, RZ ;  /* 0x000000020c077824 */ /* 0x000fc600078e00ff */
[--C-:B------:R-:W-:Y:S02]  /*0940*/  SHF.R.U32.HI R9, RZ, 0x4, R8.reuse ;  /* 0x00000004ff097819 */ /* 0x100fe40000011608 */
[----:B------:R-:W-:-:S05]  /*0950*/  SHF.R.U64 R7, R7, 0x4, R8 ;  /* 0x0000000407077819 */ /* 0x000fca0000001208 */
[----:B------:R2:W-:Y:S01]  /*0960*/  STS [UR36+0xc], R7 ;  /* 0x00000c07ff007988 */ /* 0x0005e20008000824 */
[----:B------:R-:W-:Y:S02]  /*0970*/  LOP3.LUT R5, R5, 0x7, RZ, 0xb8, !PT ;  /* 0x0000000705057812 */ /* 0x000fe400078eb8ff */
[----:B-1----:R-:W-:-:S03]  /*0980*/  LOP3.LUT R4, R4, 0xf, R9, 0xb8, !PT ;  /* 0x0000000f04047812 */ /* 0x002fc600078eb809 */
[----:B------:R2:W-:Y:S04]  /*0990*/  STS [UR36+0x34], R5 ;  /* 0x00003405ff007988 */ /* 0x0005e80008000824 */
[----:B------:R2:W-:Y:S02]  /*09a0*/  STS [UR36+0x1c], R4 ;  /* 0x00001c04ff007988 */ /* 0x0005e40008000824 */
.L_x_21:
[----:B------:R-:W-:Y:S05]  /*09b0*/  BSYNC B2 ;  /* 0x0000000000027941 */ /* 0x000fea0003800000 */
.L_x_20:
[----:B------:R-:W-:Y:S04]  /*09c0*/  BSSY B3, `(.L_x_22) ;  /* 0x000001a000037945 */ /* 0x000fe80003800000 */
[----:B------:R-:W-:Y:S04]  /*09d0*/  BSSY B2, `(.L_x_23) ;  /* 0x0000015000027945 */ /* 0x000fe80003800000 */
[----:B------:R-:W-:Y:S05]  /*09e0*/  @P2 BRA `(.L_x_24) ;  /* 0x0000000000202947 */ /* 0x000fea0003800000 */
[----:B-1234-:R-:W1:Y:S02]  /*09f0*/  LDS R4, [UR36+0x34] ;  /* 0x00003424ff047984 */ /* 0x01ee640008000800 */
[----:B-1----:R-:W-:-:S05]  /*0a00*/  LOP3.LUT R4, R4, 0x38, RZ, 0xb8, !PT ;  /* 0x0000003804047812 */ /* 0x002fca00078eb8ff */
[----:B------:R1:W-:Y:S01]  /*0a10*/  STS [UR36+0x34], R4 ;  /* 0x00003404ff007988 */ /* 0x0003e20008000824 */
[----:B------:R-:W-:Y:S05]  /*0a20*/  @P2 BRA `(.L_x_25) ;  /* 0x0000000000202947 */ /* 0x000fea0003800000 */
[----:B-1----:R-:W1:Y:S01]  /*0a30*/  LDS R4, [UR36+0x8] ;  /* 0x00000824ff047984 */ /* 0x002e620008000800 */
[----:B------:R-:W-:-:S05]  /*0a40*/  IMAD.MOV.U32 R5, RZ, RZ, 0x780 ;  /* 0x00000780ff057424 */ /* 0x000fca00078e00ff */
[----:B-1----:R-:W-:-:S05]  /*0a50*/  LOP3.LUT R4, R4, 0x300, R5, 0xd8, !PT ;  /* 0x0000030004047812 */ /* 0x002fca00078ed805 */
[----:B------:R1:W-:Y:S02]  /*0a60*/  STS [UR36+0x8], R4 ;  /* 0x00000804ff007988 */ /* 0x0003e40008000824 */
.L_x_24:
[----:B------:R-:W-:Y:S05]  /*0a70*/  @P2 BRA `(.L_x_26) ;  /* 0x0000000000282947 */ /* 0x000fea0003800000 */
[----:B-1234-:R-:W1:Y:S02]  /*0a80*/  LDS R4, [UR36+0x8] ;  /* 0x00000824ff047984 */ /* 0x01ee640008000800 */
[----:B-1----:R-:W-:-:S05]  /*0a90*/  LOP3.LUT R4, R4, 0x1800, RZ, 0xb8, !PT ;  /* 0x0000180004047812 */ /* 0x002fca00078eb8ff */
[----:B------:R2:W-:Y:S02]  /*0aa0*/  STS [UR36+0x8], R4 ;  /* 0x00000804ff007988 */ /* 0x0005e40008000824 */
.L_x_25:
[----:B------:R-:W-:Y:S05]  /*0ab0*/  @P2 BREAK B2 ;  /* 0x0000000000022942 */ /* 0x000fea0003800000 */
[----:B------:R-:W-:Y:S05]  /*0ac0*/  @P2 BRA `(.L_x_27) ;  /* 0x0000000000242947 */ /* 0x000fea0003800000 */
[----:B-12---:R-:W1:Y:S01]  /*0ad0*/  LDS R4, [UR36+0x8] ;  /* 0x00000824ff047984 */ /* 0x006e620008000800 */
[----:B------:R-:W-:-:S05]  /*0ae0*/  IMAD.MOV.U32 R5, RZ, RZ, 0x6000 ;  /* 0x00006000ff057424 */ /* 0x000fca00078e00ff */
[----:B-1----:R-:W-:-:S04]  /*0af0*/  LOP3.LUT R4, R4, 0x6000, R5, 0xd8, !PT ;  /* 0x0000600004047812 */ /* 0x002fc800078ed805 */
[----:B------:R-:W-:-:S05]  /*0b00*/  LOP3.LUT R4, R4, 0x400000, RZ, 0xb8, !PT ;  /* 0x0040000004047812 */ /* 0x000fca00078eb8ff */
[----:B------:R1:W-:Y:S02]  /*0b10*/  STS [UR36+0x8], R4 ;  /* 0x00000804ff007988 */ /* 0x0003e40008000824 */
.L_x_26:
[----:B------:R-:W-:Y:S05]  /*0b20*/  BSYNC B2 ;  /* 0x0000000000027941 */ /* 0x000fea0003800000 */
.L_x_23:
[----:B-1234-:R-:W1:Y:S02]  /*0b30*/  @!P2 LDS R4, [UR36+0x8] ;  /* 0x00000824ff04a984 */ /* 0x01ee640008000800 */
[----:B-1----:R-:W-:-:S05]  /*0b40*/  @!P2 LOP3.LUT R4, R4, 0x8000, RZ, 0xb8, !PT ;  /* 0x000080000404a812 */ /* 0x002fca00078eb8ff */
[----:B------:R3:W-:Y:S02]  /*0b50*/  @!P2 STS [UR36+0x8], R4 ;  /* 0x00000804ff00a988 */ /* 0x0007e40008000824 */
.L_x_27:
[----:B------:R-:W-:Y:S05]  /*0b60*/  BSYNC B3 ;  /* 0x0000000000037941 */ /* 0x000fea0003800000 */
.L_x_22:
[----:B------:R-:W-:Y:S05]  /*0b70*/  WARPSYNC.ALL ;  /* 0x0000000000007948 */ /* 0x000fea0003800000 */
[----:B------:R-:W-:-:S04]  /*0b80*/  UIADD3 UR7, UR8, 0x80, URZ ;  /* 0x0000008008077890 */ /* 0x000fc8000fffe03f */
[----:B------:R-:W-:-:S04]  /*0b90*/  UIADD3 UR6, UP0, UR7, UR38, URZ ;  /* 0x0000002607067290 */ /* 0x000fc8000ff1e03f */
[----:B------:R-:W-:Y:S01]  /*0ba0*/  ULEA.HI.X.SX32 UR7, UR7, UR39, 0x1, UP0 ;  /* 0x0000002707077291 */ /* 0x000fe200080f0e3f */
[----:B------:R-:W-:Y:S11]  /*0bb0*/  @P0 BRA `(.L_x_28) ;  /* 0x0000000000280947 */ /* 0x000ff60003800000 */
[----:B-123--:R-:W1:Y:S01]  /*0bc0*/  S2R R4, SR_LANEID ;  /* 0x0000000000047919 */ /* 0x00ee620000000000 */
[----:B------:R-:W-:Y:S05]  /*0bd0*/  WARPSYNC.ALL ;  /* 0x0000000000007948 */ /* 0x000fea0003800000 */
[----:B-1----:R-:W-:-:S05]  /*0be0*/  IMAD.SHL.U32 R8, R4, 0x4, RZ ;  /* 0x0000000404087824 */ /* 0x002fca00078e00ff */
[----:B------:R-:W1:Y:S01]  /*0bf0*/  LDS R7, [R8+UR36] ;  /* 0x0000002408077984 */ /* 0x000e620008000800 */
[----:B------:R-:W-:-:S05]  /*0c00*/  IADD3 R4, P1, R8, UR6, RZ ;  /* 0x0000000608047c10 */ /* 0x000fca000ff3e0ff */
[----:B------:R-:W-:-:S05]  /*0c10*/  IMAD.X R5, RZ, RZ, UR7, P1 ;  /* 0x00000007ff057e24 */ /* 0x000fca00088e06ff */
[----:B-1----:R4:W2:Y:S01]  /*0c20*/  ATOMG.E.EXCH.STRONG.GPU PT, RZ, [R4], R7 ;  /* 0x0000000704ff73a8 */ /* 0x0028a200041ee100 */
[----:B------:R-:W-:-:S04]  /*0c30*/  DEPBAR {5,4,3,2,1,0} ;  /* 0x0000003f0000791a */ /* 0x000fc80000000000 */
[----:B------:R4:W-:Y:S01]  /*0c40*/  UTMACCTL.IV [UR6] ;  /* 0x00000000060079b9 */ /* 0x0009e20008000000 */
[----:B------:R-:W-:Y:S01]  /*0c50*/  NOP ;  /* 0x0000000000007918 */ /* 0x000fe20000000000 */
.L_x_28:
[----:B------:R-:W-:Y:S05]  /*0c60*/  @P0 BRA `(.L_x_29) ;  /* 0x00000000000c0947 */ /* 0x000fea0003800000 */
[----:B------:R0:W-:Y:S01]  /*0c70*/  UTMACMDFLUSH ;  /* 0x00000000000079b7 */ /* 0x0001e20000000000 */
[----:B------:R-:W-:Y:S05]  /*0c80*/  @P0 BRA `(.L_x_29) ;  /* 0x0000000000040947 */ /* 0x000fea0003800000 */
[----:B------:R-:W-:-:S04]  /*0c90*/  DEPBAR.LE SB0, 0x0 ;  /* 0x000080000000791a */ /* 0x000fc80000000000 */
.L_x_29:
[----:B------:R-:W-:Y:S05]  /*0ca0*/  WARPSYNC.ALL ;  /* 0x0000000000007948 */ /* 0x000fea0003800000 */
[----:B--2---:R-:W-:Y:S06]  /*0cb0*/  BAR.SYNC.DEFER_BLOCKING 0x0 ;  /* 0x0000000000007b1d */ /* 0x004fec0000010000 */
[----:B------:R-:W-:Y:S02]  /*0cc0*/  BSSY B3, `(.L_x_30) ;  /* 0x000000b000037945 */ /* 0x000fe40003800000 */
[----:B------:R-:W-:Y:S06]  /*0cd0*/  BAR.SYNC.DEFER_BLOCKING 0x0 ;  /* 0x0000000000007b1d */ /* 0x000fec0000010000 */
[----:B------:R2:W-:Y:S01]  /*0ce0*/  @!P0 STS [R11], RZ ;  /* 0x000000ff0b008388 */ /* 0x0005e20000000800 */
[----:B------:R-:W-:Y:S01]  /*0cf0*/  NOP ;  /* 0x0000000000007918 */ /* 0x000fe20000000000 */
[----:B------:R-:W-:Y:S05]  /*0d00*/  @P2 BRA `(.L_x_31) ;  /* 0x0000000000182947 */ /* 0x000fea0003800000 */
[----:B-1-34-:R-:W1:Y:S01]  /*0d10*/  LDS R4, [UR36+0x8] ;  /* 0x00000824ff047984 */ /* 0x01ae620008000800 */
[----:B------:R-:W3:Y:S01]  /*0d20*/  LDC.64 R8, c[0x0][0x220] ;  /* 0x00008800ff087b82 */ /* 0x000ee20000000a00 */
[----:B------:R-:W-:Y:S02]  /*0d30*/  IMAD.MOV.U32 R5, RZ, RZ, 0x70 ;  /* 0x00000070ff057424 */ /* 0x000fe400078e00ff */
[----:B---3--:R3:W-:Y:S03]  /*0d40*/  STS.64 [UR36], R8 ;  /* 0x00000008ff007988 */ /* 0x0087e60008000a24 */
[----:B-1----:R-:W-:-:S05]  /*0d50*/  LOP3.LUT R4, R4, 0x10, R5, 0xd8, !PT ;  /* 0x0000001004047812 */ /* 0x002fca00078ed805 */
[----:B------:R3:W-:Y:S02]  /*0d60*/  STS [UR36+0x8], R4 ;  /* 0x00000804ff007988 */ /* 0x0007e40008000824 */
.L_x_31:
[----:B----4-:R-:W-:Y:S05]  /*0d70*/  BSYNC B3 ;  /* 0x0000000000037941 */ /* 0x010fea0003800000 */
.L_x_30:
[----:B------:R-:W-:Y:S04]  /*0d80*/  BSSY B4, `(.L_x_32) ;  /* 0x0000011000047945 */ /* 0x000fe80003800000 */
[----:B------:R-:W-:Y:S04]  /*0d90*/  BSSY B3, `(.L_x_33) ;  /* 0x000000e000037945 */ /* 0x000fe80003800000 */
[----:B------:R-:W-:Y:S05]  /*0da0*/  @P2 BRA `(.L_x_34) ;  /* 0x0000000000242947 */ /* 0x000fea0003800000 */
[----:B-1-3--:R-:W1:Y:S01]  /*0db0*/  LDS R4, [UR36+0x34] ;  /* 0x00003424ff047984 */ /* 0x00ae620008000800 */
[----:B------:R-:W-:-:S05]  /*0dc0*/  IMAD.MOV.U32 R5, RZ, RZ, 0x3f000000 ;  /* 0x3f000000ff057424 */ /* 0x000fca00078e00ff */
[----:B-1----:R-:W-:-:S05]  /*0dd0*/  LOP3.LUT R4, R4, 0xff000000, R5, 0xb8, !PT ;  /* 0xff00000004047812 */ /* 0x002fca00078eb805 */
[----:B------:R1:W-:Y:S01]  /*0de0*/  STS [UR36+0x34], R4 ;  /* 0x00003404ff007988 */ /* 0x0003e20008000824 */
[----:B------:R-:W-:Y:S05]  /*0df0*/  @P2 BRA `(.L_x_35) ;  /* 0x00000000001c2947 */ /* 0x000fea0003800000 */
[----:B-1----:R-:W1:Y:S01]  /*0e00*/  LDS R4, [UR36+0x38] ;  /* 0x00003824ff047984 */ /* 0x002e620008000800 */
[----:B------:R-:W-:-:S05]  /*0e10*/  IMAD.MOV.U32 R5, RZ, RZ, 0xff ;  /* 0x000000ffff057424 */ /* 0x000fca00078e00ff */
[----:B-1----:R-:W-:-:S05]  /*0e20*/  LOP3.LUT R4, R4, 0xff, R5, 0xb8, !PT ;  /* 0x000000ff04047812 */ /* 0x002fca00078eb805 */
[----:B------:R4:W-:Y:S02]  /*0e30*/  STS [UR36+0x38], R4 ;  /* 0x00003804ff007988 */ /* 0x0009e40008000824 */
.L_x_34:
[----:B------:R-:W-:Y:S05]  /*0e40*/  @P2 BREAK B3 ;  /* 0x0000000000032942 */ /* 0x000fea0003800000 */
[----:B------:R-:W-:Y:S05]  /*0e50*/  @P2 BRA `(.L_x_36) ;  /* 0x00000000000c2947 */ /* 0x000fea0003800000 */
[----:B------:R1:W-:Y:S02]  /*0e60*/  STS [UR36+0x20], R6 ;  /* 0x00002006ff007988 */ /* 0x0003e40008000824 */
.L_x_35:
[----:B------:R-:W-:Y:S05]  /*0e70*/  BSYNC B3 ;  /* 0x0000000000037941 */ /* 0x000fea0003800000 */
.L_x_33:
[----:B------:R1:W-:Y:S02]  /*0e80*/  @!P2 STS [UR36+0x24], R3 ;  /* 0x00002403ff00a988 */ /* 0x0003e40008000824 */
.L_x_36:
[----:B------:R-:W-:Y:S05]  /*0e90*/  BSYNC B4 ;  /* 0x0000000000047941 */ /* 0x000fea0003800000 */
.L_x_32:
[----:B------:R-:W-:Y:S05]  /*0ea0*/  WARPSYNC.ALL ;  /* 0x0000000000007948 */ /* 0x000fea0003800000 */
[----:B------:R-:W-:Y:S04]  /*0eb0*/  BSSY B4, `(.L_x_37) ;  /* 0x000000e000047945 */ /* 0x000fe80003800000 */
[----:B------:R-:W-:Y:S05]  /*0ec0*/  @P2 BRA `(.L_x_38) ;  /* 0x0000000000302947 */ /* 0x000fea0003800000 */
[----:B-1-34-:R-:W1:Y:S01]  /*0ed0*/  LDS R4, [UR36+0x34] ;  /* 0x00003424ff047984 */ /* 0x01ae620008000800 */
[----:B------:R-:W3:Y:S03]  /*0ee0*/  LDC.64 R8, c[0x0][0x248] ;  /* 0x00009200ff087b82 */ /* 0x000ee60000000a00 */
[----:B------:R-:W4:Y:S01]  /*0ef0*/  LDS R3, [UR36+0x1c] ;  /* 0x00001c24ff037984 */ /* 0x000f220008000800 */
[C---:B---3--:R-:W-:Y:S01]  /*0f00*/  SHF.L.U64.HI R6, R8.reuse, 0x1, R9 ;  /* 0x0000000108067819 */ /* 0x048fe20000010209 */
[----:B------:R-:W-:-:S03]  /*0f10*/  IMAD.SHL.U32 R5, R8, 0x2, RZ ;  /* 0x0000000208057824 */ /* 0x000fc600078e00ff */
[--C-:B------:R-:W-:Y:S02]  /*0f20*/  SHF.R.U32.HI R8, RZ, 0x4, R6.reuse ;  /* 0x00000004ff087819 */ /* 0x100fe40000011606 */
[----:B------:R-:W-:-:S05]  /*0f30*/  SHF.R.U64 R5, R5, 0x4, R6 ;  /* 0x0000000405057819 */ /* 0x000fca0000001206 */
[----:B------:R3:W-:Y:S01]  /*0f40*/  STS [UR36+0xc], R5 ;  /* 0x00000c05ff007988 */ /* 0x0007e20008000824 */
[----:B-1----:R-:W-:Y:S02]  /*0f50*/  LOP3.LUT R4, R4, 0x7, RZ, 0xb8, !PT ;  /* 0x0000000704047812 */ /* 0x002fe400078eb8ff */
[----:B----4-:R-:W-:-:S03]  /*0f60*/  LOP3.LUT R3, R3, 0xf, R8, 0xb8, !PT ;  /* 0x0000000f03037812 */ /* 0x010fc600078eb808 */
[----:B------:R3:W-:Y:S04]  /*0f70*/  STS [UR36+0x34], R4 ;  /* 0x00003404ff007988 */ /* 0x0007e80008000824 */
[----:B------:R3:W-:Y:S02]  /*0f80*/  STS [UR36+0x1c], R3 ;  /* 0x00001c03ff007988 */ /* 0x0007e40008000824 */
.L_x_38:
[----:B------:R-:W-:Y:S05]  /*0f90*/  BSYNC B4 ;  /* 0x0000000000047941 */ /* 0x000fea0003800000 */
.L_x_37:
[----:B------:R-:W-:Y:S04]  /*0fa0*/  BSSY B4, `(.L_x_39) ;  /* 0x000001a000047945 */ /* 0x000fe80003800000 */
[----:B------:R-:W-:Y:S04]  /*0fb0*/  BSSY B5, `(.L_x_40) ;  /* 0x0000015000057945 */ /* 0x000fe80003800000 */
[----:B------:R-:W-:Y:S05]  /*0fc0*/  @P2 BRA `(.L_x_41) ;  /* 0x0000000000202947 */ /* 0x000fea0003800000 */
[----:B-1-3--:R-:W1:Y:S02]  /*0fd0*/  LDS R3, [UR36+0x34] ;  /* 0x00003424ff037984 */ /* 0x00ae640008000800 */
[----:B-1----:R-:W-:-:S05]  /*0fe0*/  LOP3.LUT R3, R3, 0x38, RZ, 0xb8, !PT ;  /* 0x0000003803037812 */ /* 0x002fca00078eb8ff */
[----:B------:R1:W-:Y:S01]  /*0ff0*/  STS [UR36+0x34], R3 ;  /* 0x00003403ff007988 */ /* 0x0003e20008000824 */
[----:B------:R-:W-:Y:S05]  /*1000*/  @P2 BRA `(.L_x_42) ;  /* 0x0000000000202947 */ /* 0x000fea0003800000 */
[----:B-1----:R-:W1:Y:S01]  /*1010*/  LDS R3, [UR36+0x8] ;  /* 0x00000824ff037984 */ /* 0x002e620008000800 */
[----:B----4-:R-:W-:-:S05]  /*1020*/  IMAD.MOV.U32 R4, RZ, RZ, 0x780 ;  /* 0x00000780ff047424 */ /* 0x010fca00078e00ff */
[----:B-1----:R-:W-:-:S05]  /*1030*/  LOP3.LUT R3, R3, 0x300, R4, 0xd8, !PT ;  /* 0x0000030003037812 */ /* 0x002fca00078ed804 */
[----:B------:R1:W-:Y:S02]  /*1040*/  STS [UR36+0x8], R3 ;  /* 0x00000803ff007988 */ /* 0x0003e40008000824 */
.L_x_41:
[----:B------:R-:W-:Y:S05]  /*1050*/  @P2 BRA `(.L_x_43) ;  /* 0x0000000000282947 */ /* 0x000fea0003800000 */
[----:B-1-3--:R-:W1:Y:S02]  /*1060*/  LDS R3, [UR36+0x8] ;  /* 0x00000824ff037984 */ /* 0x00ae640008000800 */
[----:B-1----:R-:W-:-:S05]  /*1070*/  LOP3.LUT R3, R3, 0x1800, RZ, 0xb8, !PT ;  /* 0x0000180003037812 */ /* 0x002fca00078eb8ff */
[----:B------:R3:W-:Y:S02]  /*1080*/  STS [UR36+0x8], R3 ;  /* 0x00000803ff007988 */ /* 0x0007e40008000824 */
.L_x_42:
[----:B------:R-:W-:Y:S05]  /*1090*/  @P2 BREAK B5 ;  /* 0x0000000000052942 */ /* 0x000fea0003800000 */
[----:B------:R-:W-:Y:S05]  /*10a0*/  @P2 BRA `(.L_x_44) ;  /* 0x0000000000242947 */ /* 0x000fea0003800000 */
[----:B-1-3--:R-:W1:Y:S01]  /*10b0*/  LDS R3, [UR36+0x8] ;  /* 0x00000824ff037984 */ /* 0x00ae620008000800 */
[----:B----4-:R-:W-:-:S05]  /*10c0*/  IMAD.MOV.U32 R4, RZ, RZ, 0x6000 ;  /* 0x00006000ff047424 */ /* 0x010fca00078e00ff */
[----:B-1----:R-:W-:-:S04]  /*10d0*/  LOP3.LUT R3, R3, 0x6000, R4, 0xd8, !PT ;  /* 0x0000600003037812 */ /* 0x002fc800078ed804 */
[----:B------:R-:W-:-:S05]  /*10e0*/  LOP3.LUT R3, R3, 0x400000, RZ, 0xb8, !PT ;  /* 0x0040000003037812 */ /* 0x000fca00078eb8ff */
[----:B------:R1:W-:Y:S02]  /*10f0*/  STS [UR36+0x8], R3 ;  /* 0x00000803ff007988 */ /* 0x0003e40008000824 */
.L_x_43:
[----:B------:R-:W-:Y:S05]  /*1100*/  BSYNC B5 ;  /* 0x0000000000057941 */ /* 0x000fea0003800000 */
.L_x_40:
[----:B-1-3--:R-:W1:Y:S02]  /*1110*/  @!P2 LDS R3, [UR36+0x8] ;  /* 0x00000824ff03a984 */ /* 0x00ae640008000800 */
[----:B-1----:R-:W-:-:S05]  /*1120*/  @!P2 LOP3.LUT R3, R3, 0x8000, RZ, 0xb8, !PT ;  /* 0x000080000303a812 */ /* 0x002fca00078eb8ff */
[----:B------:R1:W-:Y:S02]  /*1130*/  @!P2 STS [UR36+0x8], R3 ;  /* 0x00000803ff00a988 */ /* 0x0003e40008000824 */
.L_x_44:
[----:B------:R-:W-:Y:S05]  /*1140*/  BSYNC B4 ;  /* 0x0000000000047941 */ /* 0x000fea0003800000 */
.L_x_39:
[----:B------:R-:W-:Y:S05]  /*1150*/  WARPSYNC.ALL ;  /* 0x0000000000007948 */ /* 0x000fea0003800000 */
[----:B------:R-:W-:Y:S01]  /*1160*/  UIADD3 UR8, UR8, 0x100, URZ ;  /* 0x0000010008087890 */ /* 0x000fe2000fffe03f */
[----:B------:R-:W-:Y:S02]  /*1170*/  ISETP.GE.AND P1, PT, R10, 0x1, PT ;  /* 0x000000010a00780c */ /* 0x000fe40003f26270 */
[----:B------:R-:W-:Y:S02]  /*1180*/  CS2R R56, SRZ ;  /* 0x0000000000387805 */ /* 0x000fe4000001ff00 */
[----:B------:R-:W-:Y:S01]  /*1190*/  CS2R R58, SRZ ;  /* 0x00000000003a7805 */ /* 0x000fe2000001ff00 */
[----:B------:R-:W-:Y:S01]  /*11a0*/  UIADD3 UR52, UP0, UR8, UR38, URZ ;  /* 0x0000002608347290 */ /* 0x000fe2000ff1e03f */
[----:B------:R-:W-:-:S02]  /*11b0*/  CS2R R60, SRZ ;  /* 0x00000000003c7805 */ /* 0x000fc4000001ff00 */
[----:B------:R-:W-:Y:S02]  /*11c0*/  CS2R R62, SRZ ;  /* 0x00000000003e7805 */ /* 0x000fe4000001ff00 */
[----:B------:R-:W-:Y:S01]  /*11d0*/  CS2R R64, SRZ ;  /* 0x0000000000407805 */ /* 0x000fe2000001ff00 */
[----:B------:R-:W-:Y:S01]  /*11e0*/  ULEA.HI.X.SX32 UR39, UR8, UR39, 0x1, UP0 ;  /* 0x0000002708277291 */ /* 0x000fe200080f0e3f */
[----:B------:R-:W-:Y:S02]  /*11f0*/  CS2R R66, SRZ ;  /* 0x0000000000427805 */ /* 0x000fe4000001ff00 */
[----:B------:R-:W-:Y:S02]  /*1200*/  CS2R R68, SRZ ;  /* 0x0000000000447805 */ /* 0x000fe4000001ff00 */
[----:B------:R-:W-:Y:S02]  /*1210*/  CS2R R70, SRZ ;  /* 0x0000000000467805 */ /* 0x000fe4000001ff00 */
[----:B------:R-:W-:-:S02]  /*1220*/  CS2R R72, SRZ ;  /* 0x0000000000487805 */ /* 0x000fc4000001ff00 */
[----:B------:R-:W-:Y:S02]  /*1230*/  CS2R R74, SRZ ;  /* 0x00000000004a7805 */ /* 0x000fe4000001ff00 */
[----:B------:R-:W-:Y:S02]  /*1240*/  CS2R R76, SRZ ;  /* 0x00000000004c7805 */ /* 0x000fe4000001ff00 */
        /* <DEDUP_REMOVED lines=8> */
[----:B------:R-:W-:Y:S01]  /*12d0*/  CS2R R30, SRZ ;  /* 0x00000000001e7805 */ /* 0x000fe2000001ff00 */
[----:B------:R-:W-:Y:S01]  /*12e0*/  IMAD.MOV.U32 R32, RZ, RZ, RZ ;  /* 0x000000ffff207224 */ /* 0x000fe200078e00ff */
[----:B------:R-:W-:Y:S06]  /*12f0*/  @P0 BRA `(.L_x_45) ;  /* 0x00000000002c0947 */ /* 0x000fec0003800000 */
[----:B-1-3--:R-:W1:Y:S01]  /*1300*/  S2R R3, SR_LANEID ;  /* 0x0000000000037919 */ /* 0x00ae620000000000 */
[----:B------:R-:W-:Y:S05]  /*1310*/  WARPSYNC.ALL ;  /* 0x0000000000007948 */ /* 0x000fea0003800000 */
[----:B-1----:R-:W-:-:S05]  /*1320*/  IMAD.SHL.U32 R6, R3, 0x4, RZ ;  /* 0x0000000403067824 */ /* 0x002fca00078e00ff */
[----:B------:R-:W1:Y:S01]  /*1330*/  LDS R3, [R6+UR36] ;  /* 0x0000002406037984 */ /* 0x000e620008000800 */
[----:B----4-:R-:W-:Y:S01]  /*1340*/  IADD3 R4, P3, R6, UR52, RZ ;  /* 0x0000003406047c10 */ /* 0x010fe2000ff7e0ff */
[----:B------:R-:W-:-:S04]  /*1350*/  UMOV UR38, UR52 ;  /* 0x0000003400267c82 */ /* 0x000fc80008000000 */
[----:B------:R-:W-:-:S05]  /*1360*/  IMAD.X R5, RZ, RZ, UR39, P3 ;  /* 0x00000027ff057e24 */ /* 0x000fca00098e06ff */
[----:B-1----:R1:W3:Y:S01]  /*1370*/  ATOMG.E.EXCH.STRONG.GPU PT, RZ, [R4], R3 ;  /* 0x0000000304ff73a8 */ /* 0x0022e200041ee100 */
[----:B------:R-:W-:-:S04]  /*1380*/  DEPBAR {5,4,3,2,1,0} ;  /* 0x0000003f0000791a */ /* 0x000fc80000000000 */
[----:B------:R1:W-:Y:S01]  /*1390*/  UTMACCTL.IV [UR38] ;  /* 0x00000000260079b9 */ /* 0x0003e20008000000 */
[----:B------:R-:W-:Y:S01]  /*13a0*/  NOP ;  /* 0x0000000000007918 */ /* 0x000fe20000000000 */
.L_x_45:
[----:B------:R-:W-:Y:S05]  /*13b0*/  @P0 BRA `(.L_x_46) ;  /* 0x00000000000c0947 */ /* 0x000fea0003800000 */
[----:B------:R0:W-:Y:S01]  /*13c0*/  UTMACMDFLUSH ;  /* 0x00000000000079b7 */ /* 0x0001e20000000000 */
[----:B------:R-:W-:Y:S05]  /*13d0*/  @P0 BRA `(.L_x_46) ;  /* 0x0000000000040947 */ /* 0x000fea0003800000 */
[----:B------:R-:W-:-:S04]  /*13e0*/  DEPBAR.LE SB0, 0x0 ;  /* 0x000080000000791a */ /* 0x000fc80000000000 */
.L_x_46:
[----:B------:R-:W-:Y:S05]  /*13f0*/  WARPSYNC.ALL ;  /* 0x0000000000007948 */ /* 0x000fea0003800000 */
[----:B---3--:R-:W-:Y:S01]  /*1400*/  BAR.SYNC.DEFER_BLOCKING 0x0 ;  /* 0x0000000000007b1d */ /* 0x008fe20000010000 */
[----:B------:R-:W-:Y:S01]  /*1410*/  USHF.L.U32 UR15, UR53, 0x6, URZ ;  /* 0x00000006350f7899 */ /* 0x000fe2000800063f */
[----:B------:R-:W-:Y:S01]  /*1420*/  IMAD.MOV.U32 R33, RZ, RZ, RZ ;  /* 0x000000ffff217224 */ /* 0x000fe200078e00ff */
[----:B------:R-:W-:Y:S02]  /*1430*/  CS2R R34, SRZ ;  /* 0x0000000000227805 */ /* 0x000fe4000001ff00 */
[----:B------:R-:W-:-:S02]  /*1440*/  CS2R R36, SRZ ;  /* 0x0000000000247805 */ /* 0x000fc4000001ff00 */
[----:B------:R-:W-:Y:S01]  /*1450*/  CS2R R38, SRZ ;  /* 0x0000000000267805 */ /* 0x000fe2000001ff00 */
[----:B------:R-:W-:Y:S01]  /*1460*/  VOTEU.ALL UP0, P2 ;  /* 0x00000000003f7886 */ /* 0x000fe20001000000 */
[----:B------:R-:W-:Y:S01]  /*1470*/  UMOV UR8, 0x1 ;  /* 0x0000000100087882 */ /* 0x000fe20000000000 */
[----:B------:R-:W-:Y:S01]  /*1480*/  VOTEU.ALL UP1, P2 ;  /* 0x00000000003f7886 */ /* 0x000fe20001020000 */
[----:B------:R-:W-:Y:S01]  /*1490*/  VOTEU.ALL UP2, P2 ;  /* 0x00000000003f7886 */ /* 0x000fe20001040000 */
[----:B------:R-:W-:Y:S01]  /*14a0*/  CS2R R40, SRZ ;  /* 0x0000000000287805 */ /* 0x000fe2000001ff00 */
[----:B------:R-:W-:-:S04]  /*14b0*/  @!UP0 UIADD3 UR10, -UR8, 0x100000, URZ ;  /* 0x00100000080a8890 */ /* 0x000fc8000fffe13f */
[----:B------:R-:W-:Y:S02]  /*14c0*/  @!UP0 USHF.L.U32 UR11, UR10, 0xb, URZ ;  /* 0x0000000b0a0b8899 */ /* 0x000fe4000800063f */
[----:B------:R-:W-:Y:S01]  /*14d0*/  @!UP0 USHF.L.U32 UR10, UR10, 0x1, URZ ;  /* 0x000000010a0a8899 */ /* 0x000fe2000800063f */
        /* <DEDUP_REMOVED lines=9> */
[----:B------:R-:W-:Y:S01]  /*1570*/  VOTEU.ALL UP0, P2 ;  /* 0x00000000003f7886 */ /* 0x000fe20001000000 */
[----:B------:R-:W-:Y:S02]  /*1580*/  CS2R R48, SRZ ;  /* 0x0000000000307805 */ /* 0x000fe4000001ff00 */
[----:B------:R-:W-:Y:S02]  /*1590*/  CS2R R50, SRZ ;  /* 0x0000000000327805 */ /* 0x000fe4000001ff00 */
[----:B------:R-:W-:Y:S02]  /*15a0*/  CS2R R52, SRZ ;  /* 0x0000000000347805 */ /* 0x000fe4000001ff00 */
[----:B------:R-:W-:Y:S01]  /*15b0*/  CS2R R54, SRZ ;  /* 0x0000000000367805 */ /* 0x000fe2000001ff00 */
[----:B------:R-:W3:Y:S02]  /*15c0*/  FENCE.VIEW.ASYNC.S ;  /* 0x00000000000073c6 */ /* 0x000ee40000000000 */
[----:B---3--:R3:W4:Y:S02]  /*15d0*/  @!UP0 SYNCS.EXCH.64 URZ, [UR36+0x3c000], UR10 ;  /* 0x03c0000a243f85b2 */ /* 0x0087240008000100 */
[----:B----4-:R-:W-:Y:S01]  /*15e0*/  BAR.SYNC.DEFER_BLOCKING 0x0 ;  /* 0x0000000000007b1d */ /* 0x010fe20000010000 */
[----:B---3--:R-:W-:-:S05]  /*15f0*/  USHF.L.U32 UR11, UR54, 0x8, URZ ;  /* 0x00000008360b7899 */ /* 0x008fca000800063f */
[----:B------:R3:W4:Y:S02]  /*1600*/  @!UP1 SYNCS.EXCH.64 URZ, [UR36+0x3c008], UR12 ;  /* 0x03c0080c243f95b2 */ /* 0x0007240008000100 */
[----:B----4-:R-:W-:Y:S06]  /*1610*/  BAR.SYNC.DEFER_BLOCKING 0x0 ;  /* 0x0000000000007b1d */ /* 0x010fec0000010000 */
[----:B------:R3:W4:Y:S01]  /*1620*/  @!UP2 SYNCS.EXCH.64 URZ, [UR36+0x3c010], UR8 ;  /* 0x03c01008243fa5b2 */ /* 0x0007220008000100 */
[----:B------:R-:W-:Y:S05]  /*1630*/  @!P1 BRA `(.L_x_47) ;  /* 0x0000000800209947 */ /* 0x000fea0003800000 */
[----:B-1----:R-:W-:Y:S02]  /*1640*/  SHF.R.U32.HI R3, RZ, 0x5, R0 ;  /* 0x00000005ff037819 */ /* 0x002fe40000011600 */
[----:B------:R-:W-:Y:S02]  /*1650*/  CS2R R56, SRZ ;  /* 0x0000000000387805 */ /* 0x000fe4000001ff00 */
[----:B------:R-:W-:Y:S02]  /*1660*/  CS2R R58, SRZ ;  /* 0x00000000003a7805 */ /* 0x000fe4000001ff00 */
[----:B------:R-:W-:Y:S02]  /*1670*/  CS2R R60, SRZ ;  /* 0x00000000003c7805 */ /* 0x000fe4000001ff00 */
[----:B------:R-:W-:Y:S02]  /*1680*/  R2UR UR56, R3 ;  /* 0x00000000033872ca */ /* 0x000fe400000e0000 */
        /* <DEDUP_REMOVED lines=28> */
[----:B------:R-:W-:Y:S01]  /*1850*/  CS2R R54, SRZ ;  /* 0x0000000000367805 */ /* 0x000fe2000001ff00 */
[----:B------:R-:W-:Y:S01]  /*1860*/  UMOV UR38, URZ ;  /* 0x0000003f00267c82 */ /* 0x000fe20008000000 */
[----:B------:R-:W-:-:S05]  /*1870*/  UMOV UR37, URZ ;  /* 0x0000003f00257c82 */ /* 0x000fca0008000000 */
.L_x_49:
[----:B----4-:R-:W-:Y:S01]  /*1880*/  BAR.SYNC.DEFER_BLOCKING 0x0 ;  /* 0x0000000000007b1d */ /* 0x010fe20000010000 */
[----:B------:R-:W-:Y:S01]  /*1890*/  ULEA UR22, UR38, UR36, 0x3 ;  /* 0x0000002426167291 */ /* 0x000fe2000f8e183f */
[----:B------:R-:W-:Y:S01]  /*18a0*/  @!P2 IMAD.MOV.U32 R3, RZ, RZ, 0x14000 ;  /* 0x00014000ff03a424 */ /* 0x000fe200078e00ff */
[----:B------:R-:W-:Y:S01]  /*18b0*/  ELECT P0, URZ, PT ;  /* 0x00000000003f782f */ /* 0x000fe20003800000 */
[----:B---3--:R-:W-:-:S03]  /*18c0*/  ULEA UR8, UR38, UR36, 0xe ;  /* 0x0000002426087291 */ /* 0x008fc6000f8e703f */
[----:B------:R-:W-:Y:S01]  /*18d0*/  ISETP.LT.U32.AND P0, PT, R2, 0x40, P0 ;  /* 0x000000400200780c */ /* 0x000fe20000701070 */
[----:B------:R-:W-:Y:S02]  /*18e0*/  ULEA UR20, UR38, UR36, 0x10 ;  /* 0x0000002426147291 */ /* 0x000fe4000f8e803f */
[----:B------:R-:W-:Y:S02]  /*18f0*/  ULOP3.LUT UR12, UR56, 0x1, URZ, 0xc0, !UPT ;  /* 0x00000001380c7892 */ /* 0x000fe4000f8ec03f */
[----:B------:R-:W-:Y:S02]  /*1900*/  UIADD3 UR21, UR8, 0x30000, URZ ;  /* 0x0003000008157890 */ /* 0x000fe4000fffe03f */
[----:B------:R-:W-:Y:S02]  /*1910*/  ULEA UR8, UR12, UR20, 0xf ;  /* 0x000000140c087291 */ /* 0x000fe4000f8e783f */
[----:B------:R-:W-:Y:S01]  /*1920*/  ULEA UR10, UR12, UR37, 0x6 ;  /* 0x000000250c0a7291 */ /* 0x000fe2000f8e303f */
[----:B------:R-:W-:-:S03]  /*1930*/  ELECT P1, URZ, PT ;  /* 0x00000000003f782f */ /* 0x000fc60003820000 */
[----:B------:R-:W-:Y:S01]  /*1940*/  VOTEU.ANY UP0, P0 ;  /* 0x00000000003f7886 */ /* 0x000fe20000000100 */
[----:B------:R-:W-:Y:S01]  /*1950*/  VOTEU.ANY UP2, P0 ;  /* 0x00000000003f7886 */ /* 0x000fe20000040100 */
[----:B------:R-:W-:Y:S01]  /*1960*/  ISETP.LT.U32.AND P1, PT, R2, 0x40, P1 ;  /* 0x000000400200780c */ /* 0x000fe20000f21070 */
[----:B------:R-:W-:Y:S01]  /*1970*/  ULEA UR12, UR12, UR21, 0xd ;  /* 0x000000150c0c7291 */ /* 0x000fe2000f8e683f */
[----:B------:R1:W-:Y:S01]  /*1980*/  @!P2 SYNCS.ARRIVE.TRANS64 RZ, [UR22+0x3c000], R3 ;  /* 0x03c00003ffffa9a7 */ /* 0x0003e20008000016 */
[----:B------:R3:W-:Y:S06]  /*1990*/  MEMBAR.ALL.CTA ;  /* 0x0000000000007992 */ /* 0x0007ec0000008000 */
[----:B---3--:R-:W3:Y:S01]  /*19a0*/  FENCE.VIEW.ASYNC.S ;  /* 0x00000000000073c6 */ /* 0x008ee20000000000 */
[----:B------:R-:W-:Y:S01]  /*19b0*/  @UP0 UIADD3 UR9, UR22, 0x3c000, URZ ;  /* 0x0003c00016090890 */ /* 0x000fe2000fffe03f */
[----:B------:R-:W-:Y:S01]  /*19c0*/  @UP0 UMOV UR16, UR4 ;  /* 0x0000000400100c82 */ /* 0x000fe20008000000 */
[----:B------:R-:W-:Y:S01]  /*19d0*/  @UP0 UMOV UR17, UR5 ;  /* 0x0000000500110c82 */ /* 0x000fe20008000000 */
[----:B------:R-:W-:Y:S01]  /*19e0*/  UMOV UR14, UR10 ;  /* 0x0000000a000e7c82 */ /* 0x000fe20008000000 */
[----:B-1----:R-:W-:Y:S01]  /*19f0*/  IMAD.U32 R3, RZ, RZ, UR55 ;  /* 0x00000037ff037e24 */ /* 0x002fe2000f8e00ff */
[----:B---3--:R-:W-:Y:S01]  /*1a00*/  VOTEU.ANY UP1, P1 ;  /* 0x00000000003f7886 */ /* 0x008fe20000820100 */
[----:B------:R-:W-:-:S03]  /*1a10*/  VOTEU.ANY UP3, P1 ;  /* 0x00000000003f7886 */ /* 0x000fc60000860100 */
[----:B------:R-:W-:Y:S01]  /*1a20*/  SHF.L.U32 R3, R3, 0x1f, RZ ;  /* 0x0000001f03037819 */ /* 0x000fe200000006ff */
[----:B------:R-:W-:Y:S01]  /*1a30*/  @UP1 UIADD3 UR13, UR22, 0x3c000, URZ ;  /* 0x0003c000160d1890 */ /* 0x000fe2000fffe03f */
[----:B------:R-:W-:Y:S01]  /*1a40*/  @UP1 UMOV UR18, UR6 ;  /* 0x0000000600121c82 */ /* 0x000fe20008000000 */
[----:B------:R-:W-:Y:S01]  /*1a50*/  @UP1 UMOV UR19, UR7 ;  /* 0x0000000700131c82 */ /* 0x000fe20008000000 */
[----:B------:R-:W-:Y:S06]  /*1a60*/  BAR.SYNC.DEFER_BLOCKING 0x0 ;  /* 0x0000000000007b1d */ /* 0x000fec0000010000 */
[----:B------:R1:W-:Y:S02]  /*1a70*/  @UP2 UTMALDG.2D [UR8], [UR16] ;  /* 0x00000008100025b4 */ /* 0x0003e40008008000 */
[----:B------:R-:W-:Y:S06]  /*1a80*/  BAR.SYNC.DEFER_BLOCKING 0x0 ;  /* 0x0000000000007b1d */ /* 0x000fec0000010000 */
[----:B------:R1:W-:Y:S02]  /*1a90*/  @UP3 UTMALDG.2D [UR12], [UR18] ;  /* 0x0000000c120035b4 */ /* 0x0003e40008008000 */
[----:B------:R-:W-:Y:S06]  /*1aa0*/  BAR.SYNC.DEFER_BLOCKING 0x0 ;  /* 0x0000000000007b1d */ /* 0x000fec0000010000 */
[----:B------:R-:W3:Y:S02]  /*1ab0*/  SYNCS.PHASECHK.TRANS64.TRYWAIT P0, [UR22+0x3c000], R3 ;  /* 0x03c00003ff0075a7 */ /* 0x000ee40008000156 */
[----:B-1-3--:R-:W-:Y:S05]  /*1ac0*/  @!P0 BRA `(.L_x_48) ;  /* 0x0000000800308947 */ /* 0x00afea0003800000 */
.L_x_50:
[----:B------:R-:W-:Y:S01]  /*1ad0*/  USHF.L.U32 UR8, UR56, 0x7, URZ ;  /* 0x0000000738087899 */ /* 0x000fe2000800063f */
[----:B------:R-:W-:Y:S02]  /*1ae0*/  WARPGROUP.DEPBAR.LE gsb0, 0x0 ;  /* 0x00008000000079c5 */ /* 0x000fe40000010000 */
[----:B------:R-:W-:Y:S01]  /*1af0*/  USHF.R.U32.HI UR50, URZ, 0x4, UR21 ;  /* 0x000000043f327899 */ /* 0x000fe20008011615 */
[----:B------:R-:W-:Y:S01]  /*1b00*/  WARPGROUP.ARRIVE ;  /* 0x00000000000079c5 */ /* 0x000fe20000000000 */
[----:B------:R-:W-:Y:S01]  /*1b10*/  ULOP3.LUT UR8, UR8, 0x200, URZ, 0xc0, !UPT ;  /* 0x0000020008087892 */ /* 0x000fe2000f8ec03f */
[----:B------:R-:W1:Y:S01]  /*1b20*/  LDC R3, c[0x0][0x230] ;  /* 0x00008c00ff037b82 */ /* 0x000e620000000800 */
[----:B------:R-:W-:Y:S02]  /*1b30*/  USGXT.U32 UR50, UR50, 0xe ;  /* 0x0000000e3232789a */ /* 0x000fe40008000000 */
[----:B------:R-:W-:Y:S01]  /*1b40*/  ULEA.HI UR8, UR20, UR8, URZ, 0x1c ;  /* 0x0000000814087291 */ /* 0x000fe2000f8fe03f */
[----:B------:R-:W-:Y:S01]  /*1b50*/  UMOV UR51, 0x40000040 ;  /* 0x4000004000337882 */ /* 0x000fe20000000000 */
[----:B------:R-:W-:-:S02]  /*1b60*/  UMOV UR49, 0x40000040 ;  /* 0x4000004000317882 */ /* 0x000fc40000000000 */
[----:B------:R-:W-:Y:S02]  /*1b70*/  ULOP3.LUT UR48, UR8, 0x3fff, URZ, 0xc0, !UPT ;  /* 0x00003fff08307892 */ /* 0x000fe4000f8ec03f */
[----:B------:R-:W-:Y:S02]  /*1b80*/  UIADD3 UR42, UP1, UR50, 0x2, URZ ;  /* 0x00000002322a7890 */ /* 0x000fe4000ff3e03f */
[----:B------:R-:W-:Y:S01]  /*1b90*/  UIADD3 UR40, UP0, UR48, 0x2, URZ ;  /* 0x0000000230287890 */ /* 0x000fe2000ff1e03f */
[----:B------:R-:W-:Y:S01]  /*1ba0*/  UMOV UR8, URZ ;  /* 0x0000003f00087c82 */ /* 0x000fe20008000000 */
[----:B------:R-:W-:Y:S02]  /*1bb0*/  UMOV UR9, URZ ;  /* 0x0000003f00097c82 */ /* 0x000fe40008000000 */
[----:B------:R-:W-:Y:S01]  /*1bc0*/  UIADD3.X UR41, UR8, 0x40000040, URZ, UP0, !UPT ;  /* 0x4000004008297890 */ /* 0x000fe200087fe43f */
[----:B------:R-:W-:Y:S01]  /*1bd0*/  HGMMA.64x64x16.F32 R56, gdesc[UR48], R56 ;  /* 0x00e00000303879f0 */ /* 0x000fe20008700838 */
[----:B------:R-:W-:-:S02]  /*1be0*/  UIADD3.X UR43, UR9, 0x40000040, URZ, UP1, !UPT ;  /* 0x40000040092b7890 */ /* 0x000fc40008ffe43f */
[----:B------:R-:W-:Y:S02]  /*1bf0*/  UIADD3.64 UR32, UR40, 0x2, URZ ;  /* 0x0000000228207897 */ /* 0x000fe4000fffe03f */
[----:B------:R-:W-:Y:S02]  /*1c00*/  UIADD3.64 UR34, UR42, 0x2, URZ ;  /* 0x000000022a227897 */ /* 0x000fe4000fffe03f */
[----:B------:R-:W-:Y:S02]  /*1c10*/  UIADD3.64 UR28, UR40, 0x4, URZ ;  /* 0x00000004281c7897 */ /* 0x000fe4000fffe03f */
[----:B------:R-:W-:Y:S02]  /*1c20*/  UIADD3.64 UR30, UR42, 0x4, URZ ;  /* 0x000000042a1e7897 */ /* 0x000fe4000fffe03f */
[----:B------:R-:W-:Y:S02]  /*1c30*/  UIADD3.64 UR24, UR40, 0x7fe, URZ ;  /* 0x000007fe28187897 */ /* 0x000fe4000fffe03f */
[----:B------:R-:W-:-:S02]  /*1c40*/  UIADD3.64 UR26, UR42, 0x1fe, URZ ;  /* 0x000001fe2a1a7897 */ /* 0x000fc4000fffe03f */
[----:B------:R-:W-:Y:S02]  /*1c50*/  UIADD3.64 UR20, UR40, 0x800, URZ ;  /* 0x0000080028147897 */ /* 0x000fe4000fffe03f */
[----:B------:R-:W-:Y:S02]  /*1c60*/  UIADD3.64 UR22, UR42, 0x200, URZ ;  /* 0x000002002a167897 */ /* 0x000fe4000fffe03f */
[----:B------:R-:W-:Y:S02]  /*1c70*/  UIADD3.64 UR16, UR40, 0x802, URZ ;  /* 0x0000080228107897 */ /* 0x000fe4000fffe03f */
[----:B------:R-:W-:Y:S02]  /*1c80*/  UIADD3.64 UR18, UR42, 0x202, URZ ;  /* 0x000002022a127897 */ /* 0x000fe4000fffe03f */
[----:B------:R-:W-:Y:S02]  /*1c90*/  UIADD3.64 UR44, UR40, 0x804, URZ ;  /* 0x00000804282c7897 */ /* 0x000fe4000fffe03f */
[----:B------:R-:W-:-:S02]  /*1ca0*/  UIADD3.64 UR46, UR42, 0x204, URZ ;  /* 0x000002042a2e7897 */ /* 0x000fc4000fffe03f */
[----:B------:R-:W-:Y:S02]  /*1cb0*/  UIADD3.64 UR48, UR40, 0x3fe, URZ ;  /* 0x000003fe28307897 */ /* 0x000fe4000fffe03f */
[----:B------:R-:W-:Y:S02]  /*1cc0*/  UIADD3 UR37, UR37, 0x80, URZ ;  /* 0x0000008025257890 */ /* 0x000fe4000fffe03f */
[----:B------:R-:W-:-:S04]  /*1cd0*/  UIADD3 UR38, UR38, 0x1, URZ ;  /* 0x0000000126267890 */ /* 0x000fc8000fffe03f */
[----:B-1----:R-:W-:Y:S01]  /*1ce0*/  ISETP.LE.AND P0, PT, R3, UR37, PT ;  /* 0x0000002503007c0c */ /* 0x002fe2000bf03270 */
[----:B------:R-:W-:-:S04]  /*1cf0*/  UISETP.NE.U32.AND UP0, UPT, UR38, 0x3, UPT ;  /* 0x000000032600788c */ /* 0x000fc8000bf05070 */
[----:B------:R-:W-:Y:S02]  /*1d00*/  USEL UR8, URZ, 0x1, UP0 ;  /* 0x000000013f087887 */ /* 0x000fe40008000000 */
[----:B------:R-:W-:Y:S02]  /*1d10*/  USEL UR38, UR38, URZ, UP0 ;  /* 0x0000003f26267287 */ /* 0x000fe40008000000 */
[----:B------:R-:W-:Y:S01]  /*1d20*/  ULOP3.LUT UR55, UR55, UR8, URZ, 0x3c, !UPT ;  /* 0x0000000837377292 */ /* 0x000fe2000f8e3c3f */
[----:B------:R-:W-:Y:S04]  /*1d30*/  HGMMA.64x64x16.F32 R56, gdesc[UR40], R56 ;  /* 0x00e00000283879f0 */ /* 0x000fe80008700838 */
[----:B------:R-:W-:Y:S01]  /*1d40*/  HGMMA.64x64x16.F32 R56, gdesc[UR32], R56 ;  /* 0x00e00000203879f0 */ /* 0x000fe20008700838 */
[----:B------:R-:W-:-:S03]  /*1d50*/  UIADD3.64 UR32, UR40, 0x402, URZ ;  /* 0x0000040228207897 */ /* 0x000fc6000fffe03f */
        /* <DEDUP_REMOVED lines=11> */
[----:B------:R-:W-:Y:S01]  /*1e10*/  UIADD3.64 UR48, UR40, 0x400, URZ ;  /* 0x0000040028307897 */ /* 0x000fe2000fffe03f */
[----:B------:R-:W-:Y:S01]  /*1e20*/  UMOV UR50, UR42 ;  /* 0x0000002a00327c82 */ /* 0x000fe20008000000 */
[----:B------:R-:W-:-:S07]  /*1e30*/  UMOV UR51, UR43 ;  /* 0x0000002b00337c82 */ /* 0x000fce0008000000 */
[----:B------:R-:W-:Y:S04]  /*1e40*/  HGMMA.64x64x16.F32 R24, gdesc[UR48], R24 ;  /* 0x00e00000301879f0 */ /* 0x000fe80008700818 */
[----:B------:R-:W-:Y:S04]  /*1e50*/  HGMMA.64x64x16.F32 R24, gdesc[UR32], R24 ;  /* 0x00e00000201879f0 */ /* 0x000fe80008700818 */
[----:B------:R-:W-:Y:S04]  /*1e60*/  HGMMA.64x64x16.F32 R24, gdesc[UR28], R24 ;  /* 0x00e000001c1879f0 */ /* 0x000fe80008700818 */
[----:B------:R-:W-:Y:S04]  /*1e70*/  HGMMA.64x64x16.F32 R24, gdesc[UR24], R24 ;  /* 0x00e00000181879f0 */ /* 0x000fe80008700818 */
[----:B------:R-:W-:Y:S04]  /*1e80*/  HGMMA.64x64x16.F32 R24, gdesc[UR20], R24 ;  /* 0x00e00000141879f0 */ /* 0x000fe80008700818 */
[----:B------:R-:W-:Y:S04]  /*1e90*/  HGMMA.64x64x16.F32 R24, gdesc[UR16], R24 ;  /* 0x00e00000101879f0 */ /* 0x000fe80008700818 */
[----:B------:R-:W-:Y:S01]  /*1ea0*/  HGMMA.64x64x16.F32 R24, gdesc[UR44], R24, gsb0 ;  /* 0x00e000002c1879f0 */ /* 0x000fe20008000818 */
[----:B------:R-:W-:Y:S05]  /*1eb0*/  @!P0 BRA `(.L_x_49) ;  /* 0xfffffff800708947 */ /* 0x000fea000383ffff */
.L_x_47:
[----:B------:R-:W-:Y:S02]  /*1ec0*/  WARPGROUP.DEPBAR.LE gsb0, 0x0 ;  /* 0x00008000000079c5 */ /* 0x000fe40000010000 */
[----:B----4-:R-:W-:Y:S01]  /*1ed0*/  BAR.SYNC.DEFER_BLOCKING 0x0 ;  /* 0x0000000000007b1d */ /* 0x010fe20000010000 */
[C---:B-1----:R-:W-:Y:S01]  /*1ee0*/  IMAD.SHL.U32 R3, R0.reuse, 0x80, RZ ;  /* 0x0000008000037824 */ /* 0x042fe200078e00ff */
[----:B------:R-:W-:Y:S01]  /*1ef0*/  ELECT P0, URZ, PT ;  /* 0x00000000003f782f */ /* 0x000fe20003800000 */
[----:B------:R-:W-:Y:S01]  /*1f00*/  IMAD.SHL.U32 R4, R0, 0x10, RZ ;  /* 0x0000001000047824 */ /* 0x000fe200078e00ff */
[----:B------:R-:W-:Y:S02]  /*1f10*/  F2FP.F16.F32.PACK_AB R56, R57, R56 ;  /* 0x000000383938723e */ /* 0x000fe400000000ff */
[----:B------:R-:W-:Y:S01]  /*1f20*/  LOP3.LUT R3, R3, 0x780, RZ, 0xc0, !PT ;  /* 0x0000078003037812 */ /* 0x000fe200078ec0ff */
[----:B------:R-:W-:Y:S01]  /*1f30*/  UMOV UR37, UR15 ;  /* 0x0000000f00257c82 */ /* 0x000fe20008000000 */
[----:B------:R-:W-:Y:S01]  /*1f40*/  F2FP.F16.F32.PACK_AB R57, R59, R58 ;  /* 0x0000003a3b39723e */ /* 0x000fe200000000ff */
[----:B------:R-:W-:Y:S01]  /*1f50*/  UMOV UR38, UR11 ;  /* 0x0000000b00267c82 */ /* 0x000fe20008000000 */
[----:B------:R-:W-:-:S02]  /*1f60*/  LOP3.LUT R3, R3, 0x70, R4, 0xf8, !PT ;  /* 0x0000007003037812 */ /* 0x000fc400078ef804 */
[----:B------:R-:W-:Y:S02]  /*1f70*/  F2FP.F16.F32.PACK_AB R24, R25, R24 ;  /* 0x000000181918723e */ /* 0x000fe400000000ff */
[----:B------:R-:W-:Y:S01]  /*1f80*/  LOP3.LUT R3, R3, 0x10, R0, 0x78, !PT ;  /* 0x0000001003037812 */ /* 0x000fe200078e7800 */
[----:B------:R-:W-:Y:S01]  /*1f90*/  IMAD.SHL.U32 R0, R0, 0x40, RZ ;  /* 0x0000004000007824 */ /* 0x000fe200078e00ff */
[----:B------:R-:W-:Y:S02]  /*1fa0*/  ISETP.LT.U32.AND P0, PT, R2, 0x20, P0 ;  /* 0x000000200200780c */ /* 0x000fe40000701070 */
[----:B------:R-:W-:Y:S02]  /*1fb0*/  F2FP.F16.F32.PACK_AB R58, R61, R60 ;  /* 0x0000003c3d3a723e */ /* 0x000fe400000000ff */
[----:B------:R-:W-:Y:S02]  /*1fc0*/  LOP3.LUT R0, R3, 0x3800, R0, 0xf8, !PT ;  /* 0x0000380003007812 */ /* 0x000fe400078ef800 */
[----:B------:R-:W-:Y:S01]  /*1fd0*/  F2FP.F16.F32.PACK_AB R59, R63, R62 ;  /* 0x0000003e3f3b723e */ /* 0x000fe200000000ff */
[----:B------:R-:W1:Y:S02]  /*1fe0*/  @!P2 SYNCS.CCTL.IV [UR36+0x3c000] ;  /* 0x03c00000ff00a9b1 */ /* 0x000e640008000024 */
[----:B-1----:R-:W-:Y:S01]  /*1ff0*/  BAR.SYNC.DEFER_BLOCKING 0x0 ;  /* 0x0000000000007b1d */ /* 0x002fe20000010000 */
[C---:B------:R-:W-:Y:S01]  /*2000*/  LOP3.LUT R3, R0.reuse, 0x20, RZ, 0x3c, !PT ;  /* 0x0000002000037812 */ /* 0x040fe200078e3cff */
[C---:B------:R-:W-:Y:S01]  /*2010*/  VIADD R2, R0.reuse, UR36 ;  /* 0x0000002400027c36 */ /* 0x040fe20008000000 */
[----:B------:R-:W-:-:S02]  /*2020*/  LOP3.LUT R4, R0, 0x40, RZ, 0x3c, !PT ;  /* 0x0000004000047812 */ /* 0x000fc400078e3cff */
[----:B------:R-:W-:Y:S01]  /*2030*/  F2FP.F16.F32.PACK_AB R64, R65, R64 ;  /* 0x000000404140723e */ /* 0x000fe200000000ff */
[----:B------:R-:W-:Y:S01]  /*2040*/  VIADD R3, R3, UR36 ;  /* 0x0000002403037c36 */ /* 0x000fe20008000000 */
[----:B------:R-:W-:Y:S01]  /*2050*/  F2FP.F16.F32.PACK_AB R25, R27, R26 ;  /* 0x0000001a1b19723e */ /* 0x000fe200000000ff */
[----:B------:R-:W-:Y:S01]  /*2060*/  VIADD R4, R4, UR36 ;  /* 0x0000002404047c36 */ /* 0x000fe20008000000 */
[----:B------:R-:W-:Y:S01]  /*2070*/  F2FP.F16.F32.PACK_AB R65, R67, R66 ;  /* 0x000000424341723e */ /* 0x000fe200000000ff */
[----:B------:R-:W-:Y:S01]  /*2080*/  VOTEU.ANY UP0, P0 ;  /* 0x00000000003f7886 */ /* 0x000fe20000000100 */
[----:B------:R-:W-:Y:S01]  /*2090*/  F2FP.F16.F32.PACK_AB R26, R29, R28 ;  /* 0x0000001c1d1a723e */ /* 0x000fe200000000ff */
[----:B------:R-:W-:Y:S01]  /*20a0*/  VOTEU.ANY UP1, P0 ;  /* 0x00000000003f7886 */ /* 0x000fe20000020100 */
[----:B------:R-:W-:Y:S02]  /*20b0*/  F2FP.F16.F32.PACK_AB R27, R31, R30 ;  /* 0x0000001e1f1b723e */ /* 0x000fe400000000ff */
[----:B------:R-:W-:Y:S01]  /*20c0*/  F2FP.F16.F32.PACK_AB R32, R33, R32 ;  /* 0x000000202120723e */ /* 0x000fe200000000ff */
[----:B---3--:R-:W-:Y:S01]  /*20d0*/  @UP0 UMOV UR8, UR52 ;  /* 0x0000003400080c82 */ /* 0x008fe20008000000 */
[----:B------:R-:W-:Y:S01]  /*20e0*/  LOP3.LUT R0, R0, 0x60, RZ, 0x3c, !PT ;  /* 0x0000006000007812 */ /* 0x000fe200078e3cff */
[----:B------:R-:W-:Y:S01]  /*20f0*/  @UP0 UMOV UR9, UR39 ;  /* 0x0000002700090c82 */ /* 0x000fe20008000000 */
[----:B------:R-:W-:-:S02]  /*2100*/  F2FP.F16.F32.PACK_AB R66, R69, R68 ;  /* 0x000000444542723e */ /* 0x000fc400000000ff */
[----:B------:R-:W-:Y:S01]  /*2110*/  F2FP.F16.F32.PACK_AB R67, R71, R70 ;  /* 0x000000464743723e */ /* 0x000fe200000000ff */
[----:B------:R-:W-:Y:S01]  /*2120*/  VIADD R0, R0, UR36 ;  /* 0x0000002400007c36 */ /* 0x000fe20008000000 */
[----:B------:R-:W-:Y:S01]  /*2130*/  F2FP.F16.F32.PACK_AB R72, R73, R72 ;  /* 0x000000484948723e */ /* 0x000fe200000000ff */
[----:B------:R-:W1:Y:S02]  /*2140*/  @!P2 SYNCS.CCTL.IV [UR36+0x3c008] ;  /* 0x03c00800ff00a9b1 */ /* 0x000e640008000024 */
[----:B-1----:R-:W-:Y:S01]  /*2150*/  BAR.SYNC.DEFER_BLOCKING 0x0 ;  /* 0x0000000000007b1d */ /* 0x002fe20000010000 */
[----:B------:R-:W-:Y:S02]  /*2160*/  F2FP.F16.F32.PACK_AB R33, R35, R34 ;  /* 0x000000222321723e */ /* 0x000fe400000000ff */
[----:B------:R-:W-:Y:S02]  /*2170*/  F2FP.F16.F32.PACK_AB R73, R75, R74 ;  /* 0x0000004a4b49723e */ /* 0x000fe400000000ff */
[----:B------:R-:W-:-:S02]  /*2180*/  F2FP.F16.F32.PACK_AB R34, R37, R36 ;  /* 0x000000242522723e */ /* 0x000fc400000000ff */
[----:B------:R-:W-:Y:S02]  /*2190*/  F2FP.F16.F32.PACK_AB R35, R39, R38 ;  /* 0x000000262723723e */ /* 0x000fe400000000ff */
[----:B------:R-:W-:Y:S02]  /*21a0*/  F2FP.F16.F32.PACK_AB R40, R41, R40 ;  /* 0x000000282928723e */ /* 0x000fe400000000ff */
[----:B------:R-:W-:Y:S02]  /*21b0*/  F2FP.F16.F32.PACK_AB R74, R77, R76 ;  /* 0x0000004c4d4a723e */ /* 0x000fe400000000ff */
[----:B------:R-:W-:Y:S02]  /*21c0*/  F2FP.F16.F32.PACK_AB R75, R79, R78 ;  /* 0x0000004e4f4b723e */ /* 0x000fe400000000ff */
[----:B------:R-:W-:Y:S02]  /*21d0*/  F2FP.F16.F32.PACK_AB R80, R81, R80 ;  /* 0x000000505150723e */ /* 0x000fe400000000ff */
[----:B------:R-:W-:-:S02]  /*21e0*/  F2FP.F16.F32.PACK_AB R41, R43, R42 ;  /* 0x0000002a2b29723e */ /* 0x000fc400000000ff */
[----:B------:R-:W-:Y:S02]  /*21f0*/  F2FP.F16.F32.PACK_AB R81, R83, R82 ;  /* 0x000000525351723e */ /* 0x000fe400000000ff */
[----:B------:R-:W-:Y:S02]  /*2200*/  F2FP.F16.F32.PACK_AB R42, R45, R44 ;  /* 0x0000002c2d2a723e */ /* 0x000fe400000000ff */
[----:B------:R-:W-:Y:S01]  /*2210*/  F2FP.F16.F32.PACK_AB R43, R47, R46 ;  /* 0x0000002e2f2b723e */ /* 0x000fe200000000ff */
[----:B------:R-:W1:Y:S01]  /*2220*/  @!P2 SYNCS.CCTL.IV [UR36+0x3c010] ;  /* 0x03c01000ff00a9b1 */ /* 0x000e620008000024 */
[----:B------:R-:W-:Y:S01]  /*2230*/  F2FP.F16.F32.PACK_AB R48, R49, R48 ;  /* 0x000000303130723e */ /* 0x000fe200000000ff */
[----:B-1----:R-:W-:Y:S01]  /*2240*/  STSM.16.M88.4 [R2], R56 ;  /* 0x0000003802007844 */ /* 0x002fe20000000200 */
[----:B------:R-:W-:Y:S02]  /*2250*/  F2FP.F16.F32.PACK_AB R82, R85, R84 ;  /* 0x000000545552723e */ /* 0x000fe400000000ff */
[----:B------:R-:W-:Y:S01]  /*2260*/  F2FP.F16.F32.PACK_AB R83, R87, R86 ;  /* 0x000000565753723e */ /* 0x000fe200000000ff */
[----:B------:R-:W-:Y:S01]  /*2270*/  STSM.16.M88.4 [R2+0x4000], R24 ;  /* 0x0040001802007844 */ /* 0x000fe20000000200 */
[----:B------:R-:W-:-:S02]  /*2280*/  F2FP.F16.F32.PACK_AB R49, R51, R50 ;  /* 0x000000323331723e */ /* 0x000fc400000000ff */
[----:B------:R-:W-:Y:S01]  /*2290*/  F2FP.F16.F32.PACK_AB R50, R53, R52 ;  /* 0x000000343532723e */ /* 0x000fe200000000ff */
[----:B------:R-:W-:Y:S01]  /*22a0*/  STSM.16.M88.4 [R3], R64 ;  /* 0x0000004003007844 */ /* 0x000fe20000000200 */
[----:B------:R-:W-:-:S03]  /*22b0*/  F2FP.F16.F32.PACK_AB R51, R55, R54 ;  /* 0x000000363733723e */ /* 0x000fc600000000ff */
[----:B------:R-:W-:Y:S04]  /*22c0*/  STSM.16.M88.4 [R3+0x4000], R32 ;  /* 0x0040002003007844 */ /* 0x000fe80000000200 */
[----:B------:R-:W-:Y:S04]  /*22d0*/  STSM.16.M88.4 [R4], R72 ;  /* 0x0000004804007844 */ /* 0x000fe80000000200 */
[----:B------:R-:W-:Y:S04]  /*22e0*/  STSM.16.M88.4 [R4+0x4000], R40 ;  /* 0x0040002804007844 */ /* 0x000fe80000000200 */
[----:B------:R-:W-:Y:S04]  /*22f0*/  STSM.16.M88.4 [R0], R80 ;  /* 0x0000005000007844 */ /* 0x000fe80000000200 */
[----:B------:R-:W-:Y:S01]  /*2300*/  STSM.16.M88.4 [R0+0x4000], R48 ;  /* 0x0040003000007844 */ /* 0x000fe20000000200 */
[----:B------:R1:W-:Y:S06]  /*2310*/  MEMBAR.ALL.CTA ;  /* 0x0000000000007992 */ /* 0x0003ec0000008000 */
[----:B-1----:R-:W1:Y:S02]  /*2320*/  FENCE.VIEW.ASYNC.S ;  /* 0x00000000000073c6 */ /* 0x002e640000000000 */
[----:B-1----:R-:W-:Y:S06]  /*2330*/  BAR.SYNC.DEFER_BLOCKING 0x0 ;  /* 0x0000000000007b1d */ /* 0x002fec0000010000 */
[----:B------:R1:W-:Y:S01]  /*2340*/  @UP1 UTMASTG.2D [UR36], [UR8] ;  /* 0x00000024080013b5 */ /* 0x0003e20008008000 */
[----:B------:R0:W-:Y:S01]  /*2350*/  UTMACMDFLUSH ;  /* 0x00000000000079b7 */ /* 0x0001e20000000000 */
[----:B------:R-:W-:-:S04]  /*2360*/  DEPBAR.LE SB0, 0x0 ;  /* 0x000080000000791a */ /* 0x000fc80000000000 */
[----:B------:R-:W-:Y:S06]  /*2370*/  BAR.SYNC.DEFER_BLOCKING 0x0 ;  /* 0x0000000000007b1d */ /* 0x000fec0000010000 */
[----:B-1----:R-:W-:Y:S05]  /*2380*/  EXIT ;  /* 0x000000000000794d */ /* 0x002fea0003800000 */
.L_x_48:
[----:B------:R-:W1:Y:S02]  /*2390*/  SYNCS.PHASECHK.TRANS64.TRYWAIT P0, [UR22+0x3c000], R3 ;  /* 0x03c00003ff0075a7 */ /* 0x000e640008000156 */
[----:B-1----:R-:W-:Y:S05]  /*23a0*/  @!P0 BRA `(.L_x_48) ;  /* 0xfffffffc00f88947 */ /* 0x002fea000383ffff */
[----:B------:R-:W-:Y:S05]  /*23b0*/  BRA `(.L_x_50) ;  /* 0xfffffff400c47947 */ /* 0x000fea000383ffff */
.L_x_51:
[----:B------:R-:W-:-:S00]  /*23c0*/  BRA `(.L_x_51) ;  /* 0xfffffffc00fc7947 */ /* 0x000fc0000383ffff */
[----:B------:R-:W-:-:S00]  /*23d0*/  NOP ;  /* 0x0000000000007918 */ /* 0x000fc00000000000 */
        /* <DEDUP_REMOVED lines=10> */
.L_x_52:


//--------------------- .nv.shared.gluon_wgmma    --------------------------
	.section	.nv.shared.gluon_wgmma,"aw",@nobits
	.sectionflags	@""
	.align	16
	.zero		1024


//--------------------- .nv.shared.reserved.0     --------------------------
	.section	.nv.shared.reserved.0,"aw",@nobits
	.weak		__nv_reservedSMEM_offset_0_alias
	.size		__nv_reservedSMEM_offset_0_alias, 0, 0
	.other		__nv_reservedSMEM_offset_0_alias,@"STO_CUDA_RESERVED_SHARED STV_DEFAULT"
__nv_reservedSMEM_offset_0_alias:
	.zero		0


//--------------------- .nv.constant0.gluon_wgmma --------------------------
	.section	.nv.constant0.gluon_wgmma,"a",@progbits
	.sectionflags	@""
	.align	4
.nv.constant0.gluon_wgmma:
	.zero		608


//--------------------- SYMBOLS --------------------------

	.type		.nv.reservedSmem.offset0,@object
	.size		.nv.reservedSmem.offset0,0x4
